//
// Generated by NVIDIA NVVM Compiler
//
// Compiler Build ID: CL-36424714
// Cuda compilation tools, release 13.0, V13.0.88
// Based on NVVM 20.0.0
//

.version 9.0
.target sm_100
.address_size 64

	// .globl	epma_batch_f32

.visible .entry epma_batch_f32(
	.param .u64 .ptr .align 1 epma_batch_f32_param_0,
	.param .u64 .ptr .align 1 epma_batch_f32_param_1,
	.param .u64 .ptr .align 1 epma_batch_f32_param_2,
	.param .u32 epma_batch_f32_param_3,
	.param .u32 epma_batch_f32_param_4,
	.param .u32 epma_batch_f32_param_5,
	.param .u64 .ptr .align 1 epma_batch_f32_param_6
)
{
	.reg .pred 	%p<28>;
	.reg .b32 	%r<137>;
	.reg .b32 	%f<30>;
	.reg .b64 	%rd<36>;
	.reg .b64 	%fd<156>;

	ld.param.u64 	%rd10, [epma_batch_f32_param_0];
	ld.param.u64 	%rd8, [epma_batch_f32_param_1];
	ld.param.u64 	%rd9, [epma_batch_f32_param_2];
	ld.param.u32 	%r64, [epma_batch_f32_param_3];
	ld.param.u32 	%r66, [epma_batch_f32_param_4];
	ld.param.u32 	%r65, [epma_batch_f32_param_5];
	ld.param.u64 	%rd11, [epma_batch_f32_param_6];
	cvta.to.global.u64 	%rd1, %rd10;
	cvta.to.global.u64 	%rd2, %rd11;
	mov.u32 	%r1, %ctaid.y;
	setp.ge.s32 	%p1, %r1, %r66;
	@%p1 bra 	$L__BB0_33;
	cvta.to.global.u64 	%rd12, %rd8;
	cvta.to.global.u64 	%rd13, %rd9;
	mul.wide.u32 	%rd14, %r1, 4;
	add.s64 	%rd15, %rd12, %rd14;
	ld.global.nc.u32 	%r2, [%rd15];
	add.s64 	%rd3, %rd13, %rd14;
	add.s32 	%r3, %r2, -1;
	setp.lt.s32 	%p2, %r2, 2;
	@%p2 bra 	$L__BB0_33;
	ld.global.nc.u32 	%r67, [%rd3];
	cvt.rn.f64.s32 	%fd34, %r67;
	mov.f64 	%fd35, 0d4000000000000000;
	sub.f64 	%fd1, %fd35, %fd34;
	cvt.rn.f64.u32 	%fd36, %r3;
	mul.f64 	%fd37, %fd36, 0d3FE0000000000000;
	add.f64 	%fd38, %fd36, 0d4008000000000000;
	add.f64 	%fd39, %fd34, %fd34;
	sub.f64 	%fd40, %fd38, %fd39;
	mul.f64 	%fd41, %fd37, %fd40;
	setp.eq.f64 	%p3, %fd41, 0d0000000000000000;
	rcp.rn.f64 	%fd42, %fd41;
	selp.f64 	%fd2, 0d0000000000000000, %fd42, %p3;
	add.s32 	%r68, %r65, %r2;
	add.s32 	%r69, %r68, %r67;
	add.s32 	%r4, %r69, 1;
	mul.lo.s32 	%r5, %r64, %r1;
	mov.u32 	%r6, %ntid.x;
	shl.b32 	%r7, %r6, 3;
	mov.u32 	%r8, %ctaid.x;
	mul.lo.s32 	%r122, %r7, %r8;
	setp.ge.s32 	%p4, %r122, %r64;
	@%p4 bra 	$L__BB0_33;
	mov.u32 	%r71, %tid.x;
	shl.b32 	%r10, %r71, 3;
	mov.u32 	%r72, %nctaid.x;
	mul.lo.s32 	%r11, %r7, %r72;
	add.s32 	%r12, %r122, %r10;
	mul.lo.s32 	%r73, %r6, %r72;
	shl.b32 	%r13, %r73, 3;
	mul.lo.s32 	%r74, %r6, %r8;
	shl.b32 	%r75, %r74, 3;
	add.s32 	%r76, %r75, %r10;
	neg.s32 	%r14, %r76;
	neg.s32 	%r15, %r13;
	and.b32  	%r16, %r3, 3;
	mov.b32 	%r121, 0;
$L__BB0_4:
	mad.lo.s32 	%r126, %r13, %r121, %r12;
	add.s32 	%r77, %r126, 8;
	min.s32 	%r19, %r64, %r77;
	max.s32 	%r21, %r126, %r4;
	min.s32 	%r22, %r19, %r4;
	and.b32  	%r23, %r22, 3;
	and.b32  	%r24, %r22, 7;
	setp.ge.s32 	%p5, %r126, %r64;
	@%p5 bra 	$L__BB0_32;
	setp.ge.s32 	%p6, %r126, %r22;
	@%p6 bra 	$L__BB0_17;
	mad.lo.s32 	%r78, %r15, %r121, %r14;
	add.s32 	%r79, %r22, %r78;
	add.s32 	%r80, %r79, -1;
	setp.lt.u32 	%p7, %r80, 7;
	@%p7 bra 	$L__BB0_9;
	add.s32 	%r81, %r10, %r24;
	mov.u32 	%r82, %nctaid.x;
	mul.lo.s32 	%r83, %r82, %r121;
	shl.b32 	%r84, %r83, 3;
	mov.u32 	%r85, %ctaid.x;
	shl.b32 	%r86, %r85, 3;
	add.s32 	%r87, %r86, %r84;
	mul.lo.s32 	%r88, %r6, %r87;
	add.s32 	%r89, %r81, %r88;
	sub.s32 	%r124, %r89, %r22;
	add.s32 	%r90, %r5, %r10;
	add.s32 	%r123, %r90, %r88;
$L__BB0_8:
	.pragma "nounroll";
	mul.wide.s32 	%rd16, %r123, 4;
	add.s64 	%rd17, %rd2, %rd16;
	mov.b32 	%r91, 2143289344;
	st.global.u32 	[%rd17], %r91;
	st.global.u32 	[%rd17+4], %r91;
	st.global.u32 	[%rd17+8], %r91;
	st.global.u32 	[%rd17+12], %r91;
	st.global.u32 	[%rd17+16], %r91;
	st.global.u32 	[%rd17+20], %r91;
	st.global.u32 	[%rd17+24], %r91;
	st.global.u32 	[%rd17+28], %r91;
	add.s32 	%r126, %r126, 8;
	add.s32 	%r124, %r124, 8;
	add.s32 	%r123, %r123, 8;
	setp.ne.s32 	%p8, %r124, 0;
	@%p8 bra 	$L__BB0_8;
$L__BB0_9:
	setp.eq.s32 	%p9, %r24, 0;
	@%p9 bra 	$L__BB0_17;
	setp.lt.u32 	%p10, %r24, 4;
	@%p10 bra 	$L__BB0_12;
	add.s32 	%r92, %r126, %r5;
	mul.wide.s32 	%rd18, %r92, 4;
	add.s64 	%rd19, %rd2, %rd18;
	mov.b32 	%r93, 2143289344;
	st.global.u32 	[%rd19], %r93;
	st.global.u32 	[%rd19+4], %r93;
	st.global.u32 	[%rd19+8], %r93;
	st.global.u32 	[%rd19+12], %r93;
	add.s32 	%r126, %r126, 4;
$L__BB0_12:
	setp.eq.s32 	%p11, %r23, 0;
	@%p11 bra 	$L__BB0_17;
	setp.eq.s32 	%p12, %r23, 1;
	@%p12 bra 	$L__BB0_15;
	add.s32 	%r94, %r126, %r5;
	mul.wide.s32 	%rd20, %r94, 4;
	add.s64 	%rd21, %rd2, %rd20;
	mov.b32 	%r95, 2143289344;
	st.global.u32 	[%rd21], %r95;
	st.global.u32 	[%rd21+4], %r95;
	add.s32 	%r126, %r126, 2;
$L__BB0_15:
	and.b32  	%r96, %r22, 1;
	setp.eq.b32 	%p13, %r96, 1;
	not.pred 	%p14, %p13;
	@%p14 bra 	$L__BB0_17;
	add.s32 	%r97, %r126, %r5;
	mul.wide.s32 	%rd22, %r97, 4;
	add.s64 	%rd23, %rd2, %rd22;
	mov.b32 	%r98, 2143289344;
	st.global.u32 	[%rd23], %r98;
$L__BB0_17:
	setp.le.s32 	%p15, %r19, %r4;
	@%p15 bra 	$L__BB0_32;
	add.s32 	%r100, %r2, -2;
	setp.lt.u32 	%p16, %r100, 3;
	sub.s32 	%r38, %r21, %r2;
	add.s32 	%r132, %r38, 2;
	mov.f64 	%fd149, 0d0000000000000000;
	mov.b32 	%r129, 0;
	mov.f64 	%fd148, %fd149;
	@%p16 bra 	$L__BB0_21;
	mov.f64 	%fd149, 0d0000000000000000;
	mov.b32 	%r133, 0;
$L__BB0_20:
	.pragma "nounroll";
	add.s32 	%r102, %r133, %r132;
	mul.wide.s32 	%rd24, %r102, 4;
	add.s64 	%rd25, %rd1, %rd24;
	ld.global.nc.f32 	%f1, [%rd25];
	cvt.f64.f32 	%fd46, %f1;
	add.f64 	%fd47, %fd148, %fd46;
	cvt.rn.f64.s32 	%fd48, %r102;
	fma.rn.f64 	%fd49, %fd48, %fd46, %fd149;
	add.s32 	%r103, %r102, 1;
	ld.global.nc.f32 	%f2, [%rd25+4];
	cvt.f64.f32 	%fd50, %f2;
	add.f64 	%fd51, %fd47, %fd50;
	cvt.rn.f64.s32 	%fd52, %r103;
	fma.rn.f64 	%fd53, %fd52, %fd50, %fd49;
	add.s32 	%r104, %r102, 2;
	ld.global.nc.f32 	%f3, [%rd25+8];
	cvt.f64.f32 	%fd54, %f3;
	add.f64 	%fd55, %fd51, %fd54;
	cvt.rn.f64.s32 	%fd56, %r104;
	fma.rn.f64 	%fd57, %fd56, %fd54, %fd53;
	add.s32 	%r105, %r102, 3;
	ld.global.nc.f32 	%f4, [%rd25+12];
	cvt.f64.f32 	%fd58, %f4;
	add.f64 	%fd148, %fd55, %fd58;
	cvt.rn.f64.s32 	%fd59, %r105;
	fma.rn.f64 	%fd149, %fd59, %fd58, %fd57;
	add.s32 	%r133, %r133, 4;
	add.s32 	%r106, %r2, -1;
	and.b32  	%r129, %r106, -4;
	setp.eq.s32 	%p17, %r133, %r129;
	@%p17 bra 	$L__BB0_21;
	bra.uni 	$L__BB0_20;
$L__BB0_21:
	setp.eq.s32 	%p18, %r16, 0;
	@%p18 bra 	$L__BB0_25;
	setp.eq.s32 	%p19, %r16, 1;
	add.s32 	%r41, %r129, %r132;
	mul.wide.s32 	%rd26, %r41, 4;
	add.s64 	%rd4, %rd1, %rd26;
	ld.global.nc.f32 	%f5, [%rd4];
	cvt.f64.f32 	%fd60, %f5;
	add.f64 	%fd148, %fd148, %fd60;
	cvt.rn.f64.s32 	%fd61, %r41;
	fma.rn.f64 	%fd149, %fd61, %fd60, %fd149;
	@%p19 bra 	$L__BB0_25;
	setp.eq.s32 	%p20, %r16, 2;
	add.s32 	%r107, %r41, 1;
	ld.global.nc.f32 	%f6, [%rd4+4];
	cvt.f64.f32 	%fd62, %f6;
	add.f64 	%fd148, %fd148, %fd62;
	cvt.rn.f64.s32 	%fd63, %r107;
	fma.rn.f64 	%fd149, %fd63, %fd62, %fd149;
	@%p20 bra 	$L__BB0_25;
	add.s32 	%r108, %r41, 2;
	ld.global.nc.f32 	%f7, [%rd4+8];
	cvt.f64.f32 	%fd64, %f7;
	add.f64 	%fd148, %fd148, %fd64;
	cvt.rn.f64.s32 	%fd65, %r108;
	fma.rn.f64 	%fd149, %fd65, %fd64, %fd149;
$L__BB0_25:
	cvt.rn.f64.s32 	%fd15, %r132;
	sub.f64 	%fd66, %fd1, %fd15;
	fma.rn.f64 	%fd67, %fd66, %fd148, %fd149;
	mul.f64 	%fd68, %fd2, %fd67;
	cvt.rn.f32.f64 	%f8, %fd68;
	add.s32 	%r109, %r21, %r5;
	mul.wide.s32 	%rd27, %r109, 4;
	add.s64 	%rd5, %rd2, %rd27;
	st.global.f32 	[%rd5], %f8;
	add.s32 	%r42, %r21, 1;
	setp.ge.s32 	%p21, %r42, %r19;
	@%p21 bra 	$L__BB0_32;
	not.b32 	%r110, %r21;
	add.s32 	%r111, %r19, %r110;
	and.b32  	%r43, %r111, 3;
	setp.eq.s32 	%p22, %r43, 0;
	mov.u32 	%r130, %r42;
	mov.u32 	%r131, %r21;
	@%p22 bra 	$L__BB0_30;
	add.s32 	%r132, %r38, 3;
	mul.wide.s32 	%rd28, %r38, 4;
	add.s64 	%rd6, %rd1, %rd28;
	ld.global.nc.f32 	%f9, [%rd6+8];
	cvt.f64.f32 	%fd69, %f9;
	mul.wide.u32 	%rd29, %r2, 4;
	add.s64 	%rd7, %rd6, %rd29;
	ld.global.nc.f32 	%f10, [%rd7+4];
	cvt.f64.f32 	%fd70, %f10;
	sub.f64 	%fd71, %fd70, %fd69;
	add.f64 	%fd148, %fd148, %fd71;
	cvt.rn.f64.s32 	%fd72, %r42;
	fma.rn.f64 	%fd73, %fd72, %fd70, %fd149;
	neg.f64 	%fd74, %fd15;
	fma.rn.f64 	%fd149, %fd74, %fd69, %fd73;
	cvt.rn.f64.s32 	%fd18, %r132;
	sub.f64 	%fd75, %fd1, %fd18;
	fma.rn.f64 	%fd76, %fd75, %fd148, %fd149;
	mul.f64 	%fd77, %fd2, %fd76;
	cvt.rn.f32.f64 	%f11, %fd77;
	st.global.f32 	[%rd5+4], %f11;
	add.s32 	%r45, %r21, 2;
	setp.eq.s32 	%p23, %r43, 1;
	mov.u32 	%r130, %r45;
	mov.u32 	%r131, %r42;
	@%p23 bra 	$L__BB0_30;
	add.s32 	%r132, %r38, 4;
	ld.global.nc.f32 	%f12, [%rd6+12];
	cvt.f64.f32 	%fd78, %f12;
	ld.global.nc.f32 	%f13, [%rd7+8];
	cvt.f64.f32 	%fd79, %f13;
	sub.f64 	%fd80, %fd79, %fd78;
	add.f64 	%fd148, %fd148, %fd80;
	cvt.rn.f64.s32 	%fd81, %r45;
	fma.rn.f64 	%fd82, %fd81, %fd79, %fd149;
	neg.f64 	%fd83, %fd18;
	fma.rn.f64 	%fd149, %fd83, %fd78, %fd82;
	cvt.rn.f64.s32 	%fd21, %r132;
	sub.f64 	%fd84, %fd1, %fd21;
	fma.rn.f64 	%fd85, %fd84, %fd148, %fd149;
	mul.f64 	%fd86, %fd2, %fd85;
	cvt.rn.f32.f64 	%f14, %fd86;
	st.global.f32 	[%rd5+8], %f14;
	add.s32 	%r47, %r21, 3;
	setp.eq.s32 	%p24, %r43, 2;
	mov.u32 	%r130, %r47;
	mov.u32 	%r131, %r45;
	@%p24 bra 	$L__BB0_30;
	add.s32 	%r132, %r38, 5;
	ld.global.nc.f32 	%f15, [%rd6+16];
	cvt.f64.f32 	%fd87, %f15;
	ld.global.nc.f32 	%f16, [%rd7+12];
	cvt.f64.f32 	%fd88, %f16;
	sub.f64 	%fd89, %fd88, %fd87;
	add.f64 	%fd148, %fd148, %fd89;
	cvt.rn.f64.s32 	%fd90, %r47;
	fma.rn.f64 	%fd91, %fd90, %fd88, %fd149;
	neg.f64 	%fd92, %fd21;
	fma.rn.f64 	%fd149, %fd92, %fd87, %fd91;
	cvt.rn.f64.s32 	%fd93, %r132;
	sub.f64 	%fd94, %fd1, %fd93;
	fma.rn.f64 	%fd95, %fd94, %fd148, %fd149;
	mul.f64 	%fd96, %fd2, %fd95;
	cvt.rn.f32.f64 	%f17, %fd96;
	st.global.f32 	[%rd5+12], %f17;
	add.s32 	%r130, %r21, 4;
	mov.u32 	%r131, %r47;
$L__BB0_30:
	sub.s32 	%r112, %r19, %r21;
	add.s32 	%r113, %r112, -2;
	setp.lt.u32 	%p25, %r113, 3;
	@%p25 bra 	$L__BB0_32;
$L__BB0_31:
	add.s32 	%r114, %r132, 1;
	add.s32 	%r115, %r131, 1;
	mul.wide.s32 	%rd30, %r132, 4;
	add.s64 	%rd31, %rd1, %rd30;
	ld.global.nc.f32 	%f18, [%rd31];
	cvt.f64.f32 	%fd97, %f18;
	mul.wide.s32 	%rd32, %r131, 4;
	add.s64 	%rd33, %rd1, %rd32;
	ld.global.nc.f32 	%f19, [%rd33+4];
	cvt.f64.f32 	%fd98, %f19;
	sub.f64 	%fd99, %fd98, %fd97;
	add.f64 	%fd100, %fd148, %fd99;
	cvt.rn.f64.s32 	%fd101, %r115;
	fma.rn.f64 	%fd102, %fd101, %fd98, %fd149;
	cvt.rn.f64.s32 	%fd103, %r132;
	neg.f64 	%fd104, %fd103;
	fma.rn.f64 	%fd105, %fd104, %fd97, %fd102;
	cvt.rn.f64.s32 	%fd106, %r114;
	sub.f64 	%fd107, %fd1, %fd106;
	fma.rn.f64 	%fd108, %fd107, %fd100, %fd105;
	mul.f64 	%fd109, %fd2, %fd108;
	cvt.rn.f32.f64 	%f20, %fd109;
	add.s32 	%r116, %r130, %r5;
	mul.wide.s32 	%rd34, %r116, 4;
	add.s64 	%rd35, %rd2, %rd34;
	st.global.f32 	[%rd35], %f20;
	add.s32 	%r117, %r132, 2;
	add.s32 	%r118, %r131, 2;
	ld.global.nc.f32 	%f21, [%rd31+4];
	cvt.f64.f32 	%fd110, %f21;
	ld.global.nc.f32 	%f22, [%rd33+8];
	cvt.f64.f32 	%fd111, %f22;
	sub.f64 	%fd112, %fd111, %fd110;
	add.f64 	%fd113, %fd100, %fd112;
	cvt.rn.f64.s32 	%fd114, %r118;
	fma.rn.f64 	%fd115, %fd114, %fd111, %fd105;
	neg.f64 	%fd116, %fd106;
	fma.rn.f64 	%fd117, %fd116, %fd110, %fd115;
	cvt.rn.f64.s32 	%fd118, %r117;
	sub.f64 	%fd119, %fd1, %fd118;
	fma.rn.f64 	%fd120, %fd119, %fd113, %fd117;
	mul.f64 	%fd121, %fd2, %fd120;
	cvt.rn.f32.f64 	%f23, %fd121;
	st.global.f32 	[%rd35+4], %f23;
	add.s32 	%r119, %r132, 3;
	add.s32 	%r120, %r131, 3;
	ld.global.nc.f32 	%f24, [%rd31+8];
	cvt.f64.f32 	%fd122, %f24;
	ld.global.nc.f32 	%f25, [%rd33+12];
	cvt.f64.f32 	%fd123, %f25;
	sub.f64 	%fd124, %fd123, %fd122;
	add.f64 	%fd125, %fd113, %fd124;
	cvt.rn.f64.s32 	%fd126, %r120;
	fma.rn.f64 	%fd127, %fd126, %fd123, %fd117;
	neg.f64 	%fd128, %fd118;
	fma.rn.f64 	%fd129, %fd128, %fd122, %fd127;
	cvt.rn.f64.s32 	%fd130, %r119;
	sub.f64 	%fd131, %fd1, %fd130;
	fma.rn.f64 	%fd132, %fd131, %fd125, %fd129;
	mul.f64 	%fd133, %fd2, %fd132;
	cvt.rn.f32.f64 	%f26, %fd133;
	st.global.f32 	[%rd35+8], %f26;
	add.s32 	%r132, %r132, 4;
	add.s32 	%r131, %r131, 4;
	ld.global.nc.f32 	%f27, [%rd31+12];
	cvt.f64.f32 	%fd134, %f27;
	ld.global.nc.f32 	%f28, [%rd33+16];
	cvt.f64.f32 	%fd135, %f28;
	sub.f64 	%fd136, %fd135, %fd134;
	add.f64 	%fd148, %fd125, %fd136;
	cvt.rn.f64.s32 	%fd137, %r131;
	fma.rn.f64 	%fd138, %fd137, %fd135, %fd129;
	neg.f64 	%fd139, %fd130;
	fma.rn.f64 	%fd149, %fd139, %fd134, %fd138;
	cvt.rn.f64.s32 	%fd140, %r132;
	sub.f64 	%fd141, %fd1, %fd140;
	fma.rn.f64 	%fd142, %fd141, %fd148, %fd149;
	mul.f64 	%fd143, %fd2, %fd142;
	cvt.rn.f32.f64 	%f29, %fd143;
	st.global.f32 	[%rd35+12], %f29;
	add.s32 	%r130, %r130, 4;
	setp.lt.s32 	%p26, %r130, %r19;
	@%p26 bra 	$L__BB0_31;
$L__BB0_32:
	add.s32 	%r122, %r122, %r11;
	setp.lt.s32 	%p27, %r122, %r64;
	add.s32 	%r121, %r121, 1;
	@%p27 bra 	$L__BB0_4;
$L__BB0_33:
	ret;

}
	// .globl	epma_many_series_one_param_time_major_f32
.visible .entry epma_many_series_one_param_time_major_f32(
	.param .u64 .ptr .align 1 epma_many_series_one_param_time_major_f32_param_0,
	.param .u32 epma_many_series_one_param_time_major_f32_param_1,
	.param .u32 epma_many_series_one_param_time_major_f32_param_2,
	.param .u32 epma_many_series_one_param_time_major_f32_param_3,
	.param .u32 epma_many_series_one_param_time_major_f32_param_4,
	.param .u64 .ptr .align 1 epma_many_series_one_param_time_major_f32_param_5,
	.param .u64 .ptr .align 1 epma_many_series_one_param_time_major_f32_param_6
)
{
	.reg .pred 	%p<28>;
	.reg .b32 	%r<140>;
	.reg .b32 	%f<30>;
	.reg .b64 	%rd<178>;
	.reg .b64 	%fd<156>;

	ld.param.u64 	%rd6, [epma_many_series_one_param_time_major_f32_param_0];
	ld.param.u32 	%r61, [epma_many_series_one_param_time_major_f32_param_1];
	ld.param.u32 	%r62, [epma_many_series_one_param_time_major_f32_param_2];
	ld.param.u32 	%r63, [epma_many_series_one_param_time_major_f32_param_3];
	ld.param.u32 	%r64, [epma_many_series_one_param_time_major_f32_param_4];
	ld.param.u64 	%rd5, [epma_many_series_one_param_time_major_f32_param_5];
	ld.param.u64 	%rd7, [epma_many_series_one_param_time_major_f32_param_6];
	cvta.to.global.u64 	%rd1, %rd6;
	cvta.to.global.u64 	%rd2, %rd7;
	add.s32 	%r1, %r61, -1;
	setp.lt.s32 	%p1, %r61, 2;
	@%p1 bra 	$L__BB1_34;
	mov.u32 	%r2, %ctaid.y;
	setp.ge.s32 	%p2, %r2, %r63;
	@%p2 bra 	$L__BB1_34;
	cvt.u64.u32 	%rd3, %r2;
	cvta.to.global.u64 	%rd8, %rd5;
	mul.wide.u32 	%rd9, %r2, 4;
	add.s64 	%rd10, %rd8, %rd9;
	ld.global.nc.u32 	%r65, [%rd10];
	add.s32 	%r66, %r61, %r62;
	add.s32 	%r67, %r66, %r65;
	add.s32 	%r3, %r67, 1;
	cvt.rn.f64.s32 	%fd34, %r62;
	mov.f64 	%fd35, 0d4000000000000000;
	sub.f64 	%fd1, %fd35, %fd34;
	cvt.rn.f64.u32 	%fd36, %r1;
	mul.f64 	%fd37, %fd36, 0d3FE0000000000000;
	add.f64 	%fd38, %fd36, 0d4008000000000000;
	add.f64 	%fd39, %fd34, %fd34;
	sub.f64 	%fd40, %fd38, %fd39;
	mul.f64 	%fd41, %fd37, %fd40;
	setp.eq.f64 	%p3, %fd41, 0d0000000000000000;
	rcp.rn.f64 	%fd42, %fd41;
	selp.f64 	%fd2, 0d0000000000000000, %fd42, %p3;
	mov.u32 	%r4, %ntid.x;
	shl.b32 	%r5, %r4, 3;
	mov.u32 	%r6, %ctaid.x;
	mul.lo.s32 	%r126, %r5, %r6;
	setp.ge.s32 	%p4, %r126, %r64;
	@%p4 bra 	$L__BB1_34;
	mov.u32 	%r69, %tid.x;
	shl.b32 	%r8, %r69, 3;
	cvt.u64.u32 	%rd4, %r63;
	mov.u32 	%r70, %nctaid.x;
	mul.lo.s32 	%r9, %r5, %r70;
	add.s32 	%r10, %r126, %r8;
	mul.lo.s32 	%r71, %r4, %r70;
	shl.b32 	%r11, %r71, 3;
	mul.lo.s32 	%r72, %r4, %r6;
	shl.b32 	%r73, %r72, 3;
	add.s32 	%r74, %r73, %r8;
	neg.s32 	%r12, %r74;
	neg.s32 	%r13, %r11;
	and.b32  	%r14, %r1, 3;
	and.b32  	%r15, %r1, -4;
	mov.b32 	%r125, 0;
$L__BB1_4:
	mad.lo.s32 	%r130, %r11, %r125, %r10;
	add.s32 	%r75, %r130, 8;
	min.s32 	%r18, %r64, %r75;
	max.s32 	%r20, %r130, %r3;
	min.s32 	%r21, %r18, %r3;
	and.b32  	%r22, %r21, 3;
	and.b32  	%r23, %r21, 7;
	setp.ge.s32 	%p5, %r130, %r64;
	@%p5 bra 	$L__BB1_33;
	setp.ge.s32 	%p6, %r130, %r21;
	@%p6 bra 	$L__BB1_18;
	mad.lo.s32 	%r76, %r13, %r125, %r12;
	add.s32 	%r77, %r21, %r76;
	add.s32 	%r78, %r77, -1;
	setp.lt.u32 	%p7, %r78, 7;
	@%p7 bra 	$L__BB1_10;
	mov.u32 	%r79, %nctaid.x;
	mul.lo.s32 	%r80, %r79, %r125;
	shl.b32 	%r81, %r80, 3;
	mov.u32 	%r82, %ctaid.x;
	shl.b32 	%r83, %r82, 3;
	add.s32 	%r84, %r83, %r81;
	mad.lo.s32 	%r85, %r4, %r84, %r8;
	add.s32 	%r128, %r85, 3;
	add.s32 	%r86, %r85, %r23;
	sub.s32 	%r127, %r86, %r21;
$L__BB1_8:
	.pragma "nounroll";
	add.s32 	%r87, %r128, -3;
	cvt.s64.s32 	%rd11, %r87;
	mad.lo.s64 	%rd12, %rd11, %rd4, %rd3;
	shl.b64 	%rd13, %rd12, 2;
	add.s64 	%rd14, %rd2, %rd13;
	mov.b32 	%r88, 2143289344;
	st.global.u32 	[%rd14], %r88;
	add.s32 	%r89, %r128, -2;
	cvt.s64.s32 	%rd15, %r89;
	mad.lo.s64 	%rd16, %rd15, %rd4, %rd3;
	shl.b64 	%rd17, %rd16, 2;
	add.s64 	%rd18, %rd2, %rd17;
	st.global.u32 	[%rd18], %r88;
	add.s32 	%r90, %r128, -1;
	cvt.s64.s32 	%rd19, %r90;
	mad.lo.s64 	%rd20, %rd19, %rd4, %rd3;
	shl.b64 	%rd21, %rd20, 2;
	add.s64 	%rd22, %rd2, %rd21;
	st.global.u32 	[%rd22], %r88;
	add.s32 	%r91, %r128, 4;
	cvt.s64.s32 	%rd23, %r128;
	mad.lo.s64 	%rd24, %rd23, %rd4, %rd3;
	shl.b64 	%rd25, %rd24, 2;
	add.s64 	%rd26, %rd2, %rd25;
	st.global.u32 	[%rd26], %r88;
	add.s32 	%r92, %r128, 1;
	cvt.s64.s32 	%rd27, %r92;
	mad.lo.s64 	%rd28, %rd27, %rd4, %rd3;
	shl.b64 	%rd29, %rd28, 2;
	add.s64 	%rd30, %rd2, %rd29;
	st.global.u32 	[%rd30], %r88;
	add.s32 	%r93, %r128, 2;
	cvt.s64.s32 	%rd31, %r93;
	mad.lo.s64 	%rd32, %rd31, %rd4, %rd3;
	shl.b64 	%rd33, %rd32, 2;
	add.s64 	%rd34, %rd2, %rd33;
	st.global.u32 	[%rd34], %r88;
	add.s32 	%r94, %r128, 3;
	cvt.s64.s32 	%rd35, %r94;
	mad.lo.s64 	%rd36, %rd35, %rd4, %rd3;
	shl.b64 	%rd37, %rd36, 2;
	add.s64 	%rd38, %rd2, %rd37;
	st.global.u32 	[%rd38], %r88;
	cvt.s64.s32 	%rd39, %r91;
	mad.lo.s64 	%rd40, %rd39, %rd4, %rd3;
	shl.b64 	%rd41, %rd40, 2;
	add.s64 	%rd42, %rd2, %rd41;
	st.global.u32 	[%rd42], %r88;
	add.s32 	%r128, %r128, 8;
	add.s32 	%r127, %r127, 8;
	setp.ne.s32 	%p8, %r127, 0;
	@%p8 bra 	$L__BB1_8;
	add.s32 	%r130, %r128, -3;
$L__BB1_10:
	setp.eq.s32 	%p9, %r23, 0;
	@%p9 bra 	$L__BB1_18;
	setp.lt.u32 	%p10, %r23, 4;
	@%p10 bra 	$L__BB1_13;
	cvt.s64.s32 	%rd43, %r130;
	mad.lo.s64 	%rd44, %rd43, %rd4, %rd3;
	shl.b64 	%rd45, %rd44, 2;
	add.s64 	%rd46, %rd2, %rd45;
	mov.b32 	%r95, 2143289344;
	st.global.u32 	[%rd46], %r95;
	add.s32 	%r96, %r130, 1;
	cvt.s64.s32 	%rd47, %r96;
	mad.lo.s64 	%rd48, %rd47, %rd4, %rd3;
	shl.b64 	%rd49, %rd48, 2;
	add.s64 	%rd50, %rd2, %rd49;
	st.global.u32 	[%rd50], %r95;
	add.s32 	%r97, %r130, 2;
	cvt.s64.s32 	%rd51, %r97;
	mad.lo.s64 	%rd52, %rd51, %rd4, %rd3;
	shl.b64 	%rd53, %rd52, 2;
	add.s64 	%rd54, %rd2, %rd53;
	st.global.u32 	[%rd54], %r95;
	add.s32 	%r98, %r130, 3;
	cvt.s64.s32 	%rd55, %r98;
	mad.lo.s64 	%rd56, %rd55, %rd4, %rd3;
	shl.b64 	%rd57, %rd56, 2;
	add.s64 	%rd58, %rd2, %rd57;
	st.global.u32 	[%rd58], %r95;
	add.s32 	%r130, %r130, 4;
$L__BB1_13:
	setp.eq.s32 	%p11, %r22, 0;
	@%p11 bra 	$L__BB1_18;
	setp.eq.s32 	%p12, %r22, 1;
	@%p12 bra 	$L__BB1_16;
	cvt.s64.s32 	%rd59, %r130;
	mad.lo.s64 	%rd60, %rd59, %rd4, %rd3;
	shl.b64 	%rd61, %rd60, 2;
	add.s64 	%rd62, %rd2, %rd61;
	mov.b32 	%r99, 2143289344;
	st.global.u32 	[%rd62], %r99;
	add.s32 	%r100, %r130, 1;
	cvt.s64.s32 	%rd63, %r100;
	mad.lo.s64 	%rd64, %rd63, %rd4, %rd3;
	shl.b64 	%rd65, %rd64, 2;
	add.s64 	%rd66, %rd2, %rd65;
	st.global.u32 	[%rd66], %r99;
	add.s32 	%r130, %r130, 2;
$L__BB1_16:
	and.b32  	%r101, %r21, 1;
	setp.eq.b32 	%p13, %r101, 1;
	not.pred 	%p14, %p13;
	@%p14 bra 	$L__BB1_18;
	cvt.s64.s32 	%rd67, %r130;
	mad.lo.s64 	%rd68, %rd67, %rd4, %rd3;
	shl.b64 	%rd69, %rd68, 2;
	add.s64 	%rd70, %rd2, %rd69;
	mov.b32 	%r102, 2143289344;
	st.global.u32 	[%rd70], %r102;
$L__BB1_18:
	setp.le.s32 	%p15, %r18, %r3;
	@%p15 bra 	$L__BB1_33;
	add.s32 	%r104, %r61, -2;
	setp.lt.u32 	%p16, %r104, 3;
	sub.s32 	%r36, %r20, %r61;
	add.s32 	%r136, %r36, 2;
	mov.f64 	%fd151, 0d0000000000000000;
	mov.b32 	%r133, 0;
	mov.f64 	%fd150, %fd151;
	@%p16 bra 	$L__BB1_22;
	mov.f64 	%fd151, 0d0000000000000000;
	mov.b32 	%r132, 0;
$L__BB1_21:
	.pragma "nounroll";
	add.s32 	%r106, %r132, %r136;
	cvt.s64.s32 	%rd71, %r106;
	mad.lo.s64 	%rd72, %rd71, %rd4, %rd3;
	shl.b64 	%rd73, %rd72, 2;
	add.s64 	%rd74, %rd1, %rd73;
	ld.global.nc.f32 	%f1, [%rd74];
	cvt.f64.f32 	%fd46, %f1;
	add.f64 	%fd47, %fd150, %fd46;
	cvt.rn.f64.s32 	%fd48, %r106;
	fma.rn.f64 	%fd49, %fd48, %fd46, %fd151;
	add.s32 	%r107, %r106, 1;
	cvt.s64.s32 	%rd75, %r107;
	mad.lo.s64 	%rd76, %rd75, %rd4, %rd3;
	shl.b64 	%rd77, %rd76, 2;
	add.s64 	%rd78, %rd1, %rd77;
	ld.global.nc.f32 	%f2, [%rd78];
	cvt.f64.f32 	%fd50, %f2;
	add.f64 	%fd51, %fd47, %fd50;
	cvt.rn.f64.s32 	%fd52, %r107;
	fma.rn.f64 	%fd53, %fd52, %fd50, %fd49;
	add.s32 	%r108, %r106, 2;
	cvt.s64.s32 	%rd79, %r108;
	mad.lo.s64 	%rd80, %rd79, %rd4, %rd3;
	shl.b64 	%rd81, %rd80, 2;
	add.s64 	%rd82, %rd1, %rd81;
	ld.global.nc.f32 	%f3, [%rd82];
	cvt.f64.f32 	%fd54, %f3;
	add.f64 	%fd55, %fd51, %fd54;
	cvt.rn.f64.s32 	%fd56, %r108;
	fma.rn.f64 	%fd57, %fd56, %fd54, %fd53;
	add.s32 	%r109, %r106, 3;
	cvt.s64.s32 	%rd83, %r109;
	mad.lo.s64 	%rd84, %rd83, %rd4, %rd3;
	shl.b64 	%rd85, %rd84, 2;
	add.s64 	%rd86, %rd1, %rd85;
	ld.global.nc.f32 	%f4, [%rd86];
	cvt.f64.f32 	%fd58, %f4;
	add.f64 	%fd150, %fd55, %fd58;
	cvt.rn.f64.s32 	%fd59, %r109;
	fma.rn.f64 	%fd151, %fd59, %fd58, %fd57;
	add.s32 	%r132, %r132, 4;
	setp.ne.s32 	%p17, %r132, %r15;
	mov.u32 	%r133, %r15;
	@%p17 bra 	$L__BB1_21;
$L__BB1_22:
	setp.eq.s32 	%p18, %r14, 0;
	@%p18 bra 	$L__BB1_26;
	setp.eq.s32 	%p19, %r14, 1;
	add.s32 	%r41, %r133, %r136;
	cvt.s64.s32 	%rd87, %r41;
	mad.lo.s64 	%rd88, %rd87, %rd4, %rd3;
	shl.b64 	%rd89, %rd88, 2;
	add.s64 	%rd90, %rd1, %rd89;
	ld.global.nc.f32 	%f5, [%rd90];
	cvt.f64.f32 	%fd60, %f5;
	add.f64 	%fd150, %fd150, %fd60;
	cvt.rn.f64.s32 	%fd61, %r41;
	fma.rn.f64 	%fd151, %fd61, %fd60, %fd151;
	@%p19 bra 	$L__BB1_26;
	setp.eq.s32 	%p20, %r14, 2;
	add.s32 	%r110, %r41, 1;
	cvt.s64.s32 	%rd91, %r110;
	mad.lo.s64 	%rd92, %rd91, %rd4, %rd3;
	shl.b64 	%rd93, %rd92, 2;
	add.s64 	%rd94, %rd1, %rd93;
	ld.global.nc.f32 	%f6, [%rd94];
	cvt.f64.f32 	%fd62, %f6;
	add.f64 	%fd150, %fd150, %fd62;
	cvt.rn.f64.s32 	%fd63, %r110;
	fma.rn.f64 	%fd151, %fd63, %fd62, %fd151;
	@%p20 bra 	$L__BB1_26;
	add.s32 	%r111, %r41, 2;
	cvt.s64.s32 	%rd95, %r111;
	mad.lo.s64 	%rd96, %rd95, %rd4, %rd3;
	shl.b64 	%rd97, %rd96, 2;
	add.s64 	%rd98, %rd1, %rd97;
	ld.global.nc.f32 	%f7, [%rd98];
	cvt.f64.f32 	%fd64, %f7;
	add.f64 	%fd150, %fd150, %fd64;
	cvt.rn.f64.s32 	%fd65, %r111;
	fma.rn.f64 	%fd151, %fd65, %fd64, %fd151;
$L__BB1_26:
	cvt.s64.s32 	%rd99, %r20;
	mad.lo.s64 	%rd100, %rd99, %rd4, %rd3;
	cvt.rn.f64.s32 	%fd19, %r136;
	sub.f64 	%fd66, %fd1, %fd19;
	fma.rn.f64 	%fd67, %fd66, %fd150, %fd151;
	mul.f64 	%fd68, %fd2, %fd67;
	cvt.rn.f32.f64 	%f8, %fd68;
	shl.b64 	%rd101, %rd100, 2;
	add.s64 	%rd102, %rd2, %rd101;
	st.global.f32 	[%rd102], %f8;
	add.s32 	%r42, %r20, 1;
	setp.ge.s32 	%p21, %r42, %r18;
	@%p21 bra 	$L__BB1_33;
	not.b32 	%r112, %r20;
	add.s32 	%r113, %r18, %r112;
	and.b32  	%r43, %r113, 3;
	setp.eq.s32 	%p22, %r43, 0;
	mov.u32 	%r134, %r42;
	mov.u32 	%r135, %r20;
	@%p22 bra 	$L__BB1_31;
	add.s32 	%r44, %r36, 3;
	cvt.s64.s32 	%rd103, %r136;
	mad.lo.s64 	%rd104, %rd103, %rd4, %rd3;
	shl.b64 	%rd105, %rd104, 2;
	add.s64 	%rd106, %rd1, %rd105;
	ld.global.nc.f32 	%f9, [%rd106];
	cvt.f64.f32 	%fd69, %f9;
	cvt.s64.s32 	%rd107, %r42;
	mad.lo.s64 	%rd108, %rd107, %rd4, %rd3;
	shl.b64 	%rd109, %rd108, 2;
	add.s64 	%rd110, %rd1, %rd109;
	ld.global.nc.f32 	%f10, [%rd110];
	cvt.f64.f32 	%fd70, %f10;
	sub.f64 	%fd71, %fd70, %fd69;
	add.f64 	%fd150, %fd150, %fd71;
	cvt.rn.f64.s32 	%fd72, %r42;
	fma.rn.f64 	%fd73, %fd72, %fd70, %fd151;
	neg.f64 	%fd74, %fd19;
	fma.rn.f64 	%fd151, %fd74, %fd69, %fd73;
	cvt.rn.f64.s32 	%fd22, %r44;
	sub.f64 	%fd75, %fd1, %fd22;
	fma.rn.f64 	%fd76, %fd75, %fd150, %fd151;
	mul.f64 	%fd77, %fd2, %fd76;
	cvt.rn.f32.f64 	%f11, %fd77;
	add.s64 	%rd111, %rd2, %rd109;
	st.global.f32 	[%rd111], %f11;
	add.s32 	%r45, %r20, 2;
	setp.eq.s32 	%p23, %r43, 1;
	mov.u32 	%r134, %r45;
	mov.u32 	%r135, %r42;
	mov.u32 	%r136, %r44;
	@%p23 bra 	$L__BB1_31;
	add.s32 	%r136, %r36, 4;
	cvt.s64.s32 	%rd112, %r44;
	mad.lo.s64 	%rd113, %rd112, %rd4, %rd3;
	shl.b64 	%rd114, %rd113, 2;
	add.s64 	%rd115, %rd1, %rd114;
	ld.global.nc.f32 	%f12, [%rd115];
	cvt.f64.f32 	%fd78, %f12;
	cvt.s64.s32 	%rd116, %r45;
	mad.lo.s64 	%rd117, %rd116, %rd4, %rd3;
	shl.b64 	%rd118, %rd117, 2;
	add.s64 	%rd119, %rd1, %rd118;
	ld.global.nc.f32 	%f13, [%rd119];
	cvt.f64.f32 	%fd79, %f13;
	sub.f64 	%fd80, %fd79, %fd78;
	add.f64 	%fd150, %fd150, %fd80;
	cvt.rn.f64.s32 	%fd81, %r45;
	fma.rn.f64 	%fd82, %fd81, %fd79, %fd151;
	neg.f64 	%fd83, %fd22;
	fma.rn.f64 	%fd151, %fd83, %fd78, %fd82;
	cvt.rn.f64.s32 	%fd25, %r136;
	sub.f64 	%fd84, %fd1, %fd25;
	fma.rn.f64 	%fd85, %fd84, %fd150, %fd151;
	mul.f64 	%fd86, %fd2, %fd85;
	cvt.rn.f32.f64 	%f14, %fd86;
	add.s64 	%rd120, %rd2, %rd118;
	st.global.f32 	[%rd120], %f14;
	add.s32 	%r47, %r20, 3;
	setp.eq.s32 	%p24, %r43, 2;
	mov.u32 	%r134, %r47;
	mov.u32 	%r135, %r45;
	@%p24 bra 	$L__BB1_31;
	add.s32 	%r48, %r36, 5;
	cvt.s64.s32 	%rd121, %r136;
	mad.lo.s64 	%rd122, %rd121, %rd4, %rd3;
	shl.b64 	%rd123, %rd122, 2;
	add.s64 	%rd124, %rd1, %rd123;
	ld.global.nc.f32 	%f15, [%rd124];
	cvt.f64.f32 	%fd87, %f15;
	cvt.s64.s32 	%rd125, %r47;
	mad.lo.s64 	%rd126, %rd125, %rd4, %rd3;
	shl.b64 	%rd127, %rd126, 2;
	add.s64 	%rd128, %rd1, %rd127;
	ld.global.nc.f32 	%f16, [%rd128];
	cvt.f64.f32 	%fd88, %f16;
	sub.f64 	%fd89, %fd88, %fd87;
	add.f64 	%fd150, %fd150, %fd89;
	cvt.rn.f64.s32 	%fd90, %r47;
	fma.rn.f64 	%fd91, %fd90, %fd88, %fd151;
	neg.f64 	%fd92, %fd25;
	fma.rn.f64 	%fd151, %fd92, %fd87, %fd91;
	cvt.rn.f64.s32 	%fd93, %r48;
	sub.f64 	%fd94, %fd1, %fd93;
	fma.rn.f64 	%fd95, %fd94, %fd150, %fd151;
	mul.f64 	%fd96, %fd2, %fd95;
	cvt.rn.f32.f64 	%f17, %fd96;
	add.s64 	%rd129, %rd2, %rd127;
	st.global.f32 	[%rd129], %f17;
	add.s32 	%r134, %r20, 4;
	mov.u32 	%r135, %r47;
	mov.u32 	%r136, %r48;
$L__BB1_31:
	sub.s32 	%r114, %r18, %r20;
	add.s32 	%r115, %r114, -2;
	setp.lt.u32 	%p25, %r115, 3;
	@%p25 bra 	$L__BB1_33;
$L__BB1_32:
	add.s32 	%r116, %r136, 1;
	add.s32 	%r117, %r135, 1;
	cvt.s64.s32 	%rd130, %r136;
	mad.lo.s64 	%rd131, %rd130, %rd4, %rd3;
	shl.b64 	%rd132, %rd131, 2;
	add.s64 	%rd133, %rd1, %rd132;
	ld.global.nc.f32 	%f18, [%rd133];
	cvt.f64.f32 	%fd97, %f18;
	cvt.s64.s32 	%rd134, %r117;
	mad.lo.s64 	%rd135, %rd134, %rd4, %rd3;
	shl.b64 	%rd136, %rd135, 2;
	add.s64 	%rd137, %rd1, %rd136;
	ld.global.nc.f32 	%f19, [%rd137];
	cvt.f64.f32 	%fd98, %f19;
	sub.f64 	%fd99, %fd98, %fd97;
	add.f64 	%fd100, %fd150, %fd99;
	cvt.rn.f64.s32 	%fd101, %r117;
	fma.rn.f64 	%fd102, %fd101, %fd98, %fd151;
	cvt.rn.f64.s32 	%fd103, %r136;
	neg.f64 	%fd104, %fd103;
	fma.rn.f64 	%fd105, %fd104, %fd97, %fd102;
	cvt.s64.s32 	%rd138, %r134;
	mad.lo.s64 	%rd139, %rd138, %rd4, %rd3;
	cvt.rn.f64.s32 	%fd106, %r116;
	sub.f64 	%fd107, %fd1, %fd106;
	fma.rn.f64 	%fd108, %fd107, %fd100, %fd105;
	mul.f64 	%fd109, %fd2, %fd108;
	cvt.rn.f32.f64 	%f20, %fd109;
	shl.b64 	%rd140, %rd139, 2;
	add.s64 	%rd141, %rd2, %rd140;
	st.global.f32 	[%rd141], %f20;
	add.s32 	%r118, %r134, 1;
	add.s32 	%r119, %r136, 2;
	add.s32 	%r120, %r135, 2;
	cvt.s64.s32 	%rd142, %r116;
	mad.lo.s64 	%rd143, %rd142, %rd4, %rd3;
	shl.b64 	%rd144, %rd143, 2;
	add.s64 	%rd145, %rd1, %rd144;
	ld.global.nc.f32 	%f21, [%rd145];
	cvt.f64.f32 	%fd110, %f21;
	cvt.s64.s32 	%rd146, %r120;
	mad.lo.s64 	%rd147, %rd146, %rd4, %rd3;
	shl.b64 	%rd148, %rd147, 2;
	add.s64 	%rd149, %rd1, %rd148;
	ld.global.nc.f32 	%f22, [%rd149];
	cvt.f64.f32 	%fd111, %f22;
	sub.f64 	%fd112, %fd111, %fd110;
	add.f64 	%fd113, %fd100, %fd112;
	cvt.rn.f64.s32 	%fd114, %r120;
	fma.rn.f64 	%fd115, %fd114, %fd111, %fd105;
	neg.f64 	%fd116, %fd106;
	fma.rn.f64 	%fd117, %fd116, %fd110, %fd115;
	cvt.s64.s32 	%rd150, %r118;
	mad.lo.s64 	%rd151, %rd150, %rd4, %rd3;
	cvt.rn.f64.s32 	%fd118, %r119;
	sub.f64 	%fd119, %fd1, %fd118;
	fma.rn.f64 	%fd120, %fd119, %fd113, %fd117;
	mul.f64 	%fd121, %fd2, %fd120;
	cvt.rn.f32.f64 	%f23, %fd121;
	shl.b64 	%rd152, %rd151, 2;
	add.s64 	%rd153, %rd2, %rd152;
	st.global.f32 	[%rd153], %f23;
	add.s32 	%r121, %r134, 2;
	add.s32 	%r122, %r136, 3;
	add.s32 	%r123, %r135, 3;
	cvt.s64.s32 	%rd154, %r119;
	mad.lo.s64 	%rd155, %rd154, %rd4, %rd3;
	shl.b64 	%rd156, %rd155, 2;
	add.s64 	%rd157, %rd1, %rd156;
	ld.global.nc.f32 	%f24, [%rd157];
	cvt.f64.f32 	%fd122, %f24;
	cvt.s64.s32 	%rd158, %r123;
	mad.lo.s64 	%rd159, %rd158, %rd4, %rd3;
	shl.b64 	%rd160, %rd159, 2;
	add.s64 	%rd161, %rd1, %rd160;
	ld.global.nc.f32 	%f25, [%rd161];
	cvt.f64.f32 	%fd123, %f25;
	sub.f64 	%fd124, %fd123, %fd122;
	add.f64 	%fd125, %fd113, %fd124;
	cvt.rn.f64.s32 	%fd126, %r123;
	fma.rn.f64 	%fd127, %fd126, %fd123, %fd117;
	neg.f64 	%fd128, %fd118;
	fma.rn.f64 	%fd129, %fd128, %fd122, %fd127;
	cvt.s64.s32 	%rd162, %r121;
	mad.lo.s64 	%rd163, %rd162, %rd4, %rd3;
	cvt.rn.f64.s32 	%fd130, %r122;
	sub.f64 	%fd131, %fd1, %fd130;
	fma.rn.f64 	%fd132, %fd131, %fd125, %fd129;
	mul.f64 	%fd133, %fd2, %fd132;
	cvt.rn.f32.f64 	%f26, %fd133;
	shl.b64 	%rd164, %rd163, 2;
	add.s64 	%rd165, %rd2, %rd164;
	st.global.f32 	[%rd165], %f26;
	add.s32 	%r124, %r134, 3;
	add.s32 	%r136, %r136, 4;
	add.s32 	%r135, %r135, 4;
	cvt.s64.s32 	%rd166, %r122;
	mad.lo.s64 	%rd167, %rd166, %rd4, %rd3;
	shl.b64 	%rd168, %rd167, 2;
	add.s64 	%rd169, %rd1, %rd168;
	ld.global.nc.f32 	%f27, [%rd169];
	cvt.f64.f32 	%fd134, %f27;
	cvt.s64.s32 	%rd170, %r135;
	mad.lo.s64 	%rd171, %rd170, %rd4, %rd3;
	shl.b64 	%rd172, %rd171, 2;
	add.s64 	%rd173, %rd1, %rd172;
	ld.global.nc.f32 	%f28, [%rd173];
	cvt.f64.f32 	%fd135, %f28;
	sub.f64 	%fd136, %fd135, %fd134;
	add.f64 	%fd150, %fd125, %fd136;
	cvt.rn.f64.s32 	%fd137, %r135;
	fma.rn.f64 	%fd138, %fd137, %fd135, %fd129;
	neg.f64 	%fd139, %fd130;
	fma.rn.f64 	%fd151, %fd139, %fd134, %fd138;
	cvt.s64.s32 	%rd174, %r124;
	mad.lo.s64 	%rd175, %rd174, %rd4, %rd3;
	cvt.rn.f64.s32 	%fd140, %r136;
	sub.f64 	%fd141, %fd1, %fd140;
	fma.rn.f64 	%fd142, %fd141, %fd150, %fd151;
	mul.f64 	%fd143, %fd2, %fd142;
	cvt.rn.f32.f64 	%f29, %fd143;
	shl.b64 	%rd176, %rd175, 2;
	add.s64 	%rd177, %rd2, %rd176;
	st.global.f32 	[%rd177], %f29;
	add.s32 	%r134, %r134, 4;
	setp.lt.s32 	%p26, %r134, %r18;
	@%p26 bra 	$L__BB1_32;
$L__BB1_33:
	add.s32 	%r126, %r126, %r9;
	setp.lt.s32 	%p27, %r126, %r64;
	add.s32 	%r125, %r125, 1;
	@%p27 bra 	$L__BB1_4;
$L__BB1_34:
	ret;

}


// ===== COMPILED SASS (sm_100) =====

	.target	sm_100

	.elftype	@"ET_EXEC"


//--------------------- .note.nv.tkinfo           --------------------------
	.section	.note.nv.tkinfo,"",@"SHT_NOTE"
	.sectionflags	@"SHF_NOTE_NV_TKINFO"
	.tkinfo
        /*0018*/ 	.word	0x00000002
        /*0030*/ 	.string	""
        /*0030*/ 	.string	"ptxas"
        /*0030*/ 	.string	"Cuda compilation tools, release 13.0, V13.0.88"
        /*0030*/ 	.string	"Build cuda_13.0.r13.0/compiler.36424714_0"
        /*0030*/ 	.string	"-arch sm_100 -m 64 "



//--------------------- .note.nv.cuinfo           --------------------------
	.section	.note.nv.cuinfo,"",@"SHT_NOTE"
	.sectionflags	@"SHF_NOTE_NV_CUINFO"
        /*0018*/ 	.short	0x0002
        /*001a*/ 	.short	0x0064
        /*001c*/ 	.short	0x0082
	.zero		2


//--------------------- .nv.info                  --------------------------
	.section	.nv.info,"",@"SHT_CUDA_INFO"
	.align	4


	//----- nvinfo : EIATTR_REGCOUNT
	.align		4
        /*0000*/ 	.byte	0x04, 0x2f
        /*0002*/ 	.short	(.L_1 - .L_0)
	.align		4
.L_0:
        /*0004*/ 	.word	index@(epma_batch_f32)
        /*0008*/ 	.word	0x00000028


	//----- nvinfo : EIATTR_FRAME_SIZE
	.align		4
.L_1:
        /*000c*/ 	.byte	0x04, 0x11
        /*000e*/ 	.short	(.L_3 - .L_2)
	.align		4
.L_2:
        /*0010*/ 	.word	index@($__internal_1_$__cuda_sm20_dblrcp_rn_slowpath_v3)
        /*0014*/ 	.word	0x00000000


	//----- nvinfo : EIATTR_FRAME_SIZE
	.align		4
.L_3:
        /*0018*/ 	.byte	0x04, 0x11
        /*001a*/ 	.short	(.L_5 - .L_4)
	.align		4
.L_4:
        /*001c*/ 	.word	index@(epma_batch_f32)
        /*0020*/ 	.word	0x00000000


	//----- nvinfo : EIATTR_REGCOUNT
	.align		4
.L_5:
        /*0024*/ 	.byte	0x04, 0x2f
        /*0026*/ 	.short	(.L_7 - .L_6)
	.align		4
.L_6:
        /*0028*/ 	.word	index@(epma_many_series_one_param_time_major_f32)
        /*002c*/ 	.word	0x00000020


	//----- nvinfo : EIATTR_FRAME_SIZE
	.align		4
.L_7:
        /*0030*/ 	.byte	0x04, 0x11
        /*0032*/ 	.short	(.L_9 - .L_8)
	.align		4
.L_8:
        /*0034*/ 	.word	index@($__internal_0_$__cuda_sm20_dblrcp_rn_slowpath_v3)
        /*0038*/ 	.word	0x00000000


	//----- nvinfo : EIATTR_FRAME_SIZE
	.align		4
.L_9:
        /*003c*/ 	.byte	0x04, 0x11
        /*003e*/ 	.short	(.L_11 - .L_10)
	.align		4
.L_10:
        /*0040*/ 	.word	index@(epma_many_series_one_param_time_major_f32)
        /*0044*/ 	.word	0x00000000


	//----- nvinfo : EIATTR_MIN_STACK_SIZE
	.align		4
.L_11:
        /*0048*/ 	.byte	0x04, 0x12
        /*004a*/ 	.short	(.L_13 - .L_12)
	.align		4
.L_12:
        /*004c*/ 	.word	index@(epma_many_series_one_param_time_major_f32)
        /*0050*/ 	.word	0x00000000


	//----- nvinfo : EIATTR_MIN_STACK_SIZE
	.align		4
.L_13:
        /*0054*/ 	.byte	0x04, 0x12
        /*0056*/ 	.short	(.L_15 - .L_14)
	.align		4
.L_14:
        /*0058*/ 	.word	index@(epma_batch_f32)
        /*005c*/ 	.word	0x00000000
.L_15:


//--------------------- .nv.compat                --------------------------
	.section	.nv.compat,"",@"SHT_CUDA_COMPAT_INFO"
	.align	4
        /*0000*/ 	.byte	0x02, 0x09, 0x00, 0x00, 0x02, 0x02, 0x01, 0x00, 0x02, 0x05, 0x05, 0x00, 0x03, 0x07, 0x01, 0x01
        /*0010*/ 	.byte	0x02, 0x03, 0x00, 0x00, 0x02, 0x06, 0x01, 0x00, 0x04, 0x0b, 0x08, 0x00, 0x01, 0x00, 0x00, 0x00
        /*0020*/ 	.byte	0x00, 0x00, 0x00, 0x00


//--------------------- .nv.info.epma_many_series_one_param_time_major_f32 --------------------------
	.section	.nv.info.epma_many_series_one_param_time_major_f32,"",@"SHT_CUDA_INFO"
	.sectionflags	@""
	.align	4


	//----- nvinfo : EIATTR_CUDA_API_VERSION
	.align		4
        /*0000*/ 	.byte	0x04, 0x37
        /*0002*/ 	.short	(.L_17 - .L_16)
.L_16:
        /*0004*/ 	.word	0x00000082


	//----- nvinfo : EIATTR_KPARAM_INFO
	.align		4
.L_17:
        /*0008*/ 	.byte	0x04, 0x17
        /*000a*/ 	.short	(.L_19 - .L_18)
.L_18:
        /*000c*/ 	.word	0x00000000
        /*0010*/ 	.short	0x0006
        /*0012*/ 	.short	0x0020
        /*0014*/ 	.byte	0x00, 0xf5, 0x21, 0x00


	//----- nvinfo : EIATTR_KPARAM_INFO
	.align		4
.L_19:
        /*0018*/ 	.byte	0x04, 0x17
        /*001a*/ 	.short	(.L_21 - .L_20)
.L_20:
        /*001c*/ 	.word	0x00000000
        /*0020*/ 	.short	0x0005
        /*0022*/ 	.short	0x0018
        /*0024*/ 	.byte	0x00, 0xf5, 0x21, 0x00


	//----- nvinfo : EIATTR_KPARAM_INFO
	.align		4
.L_21:
        /*0028*/ 	.byte	0x04, 0x17
        /*002a*/ 	.short	(.L_23 - .L_22)
.L_22:
        /*002c*/ 	.word	0x00000000
        /*0030*/ 	.short	0x0004
        /*0032*/ 	.short	0x0014
        /*0034*/ 	.byte	0x00, 0xf0, 0x11, 0x00


	//----- nvinfo : EIATTR_KPARAM_INFO
	.align		4
.L_23:
        /*0038*/ 	.byte	0x04, 0x17
        /*003a*/ 	.short	(.L_25 - .L_24)
.L_24:
        /*003c*/ 	.word	0x00000000
        /*0040*/ 	.short	0x0003
        /*0042*/ 	.short	0x0010
        /*0044*/ 	.byte	0x00, 0xf0, 0x11, 0x00


	//----- nvinfo : EIATTR_KPARAM_INFO
	.align		4
.L_25:
        /*0048*/ 	.byte	0x04, 0x17
        /*004a*/ 	.short	(.L_27 - .L_26)
.L_26:
        /*004c*/ 	.word	0x00000000
        /*0050*/ 	.short	0x0002
        /*0052*/ 	.short	0x000c
        /*0054*/ 	.byte	0x00, 0xf0, 0x11, 0x00


	//----- nvinfo : EIATTR_KPARAM_INFO
	.align		4
.L_27:
        /*0058*/ 	.byte	0x04, 0x17
        /*005a*/ 	.short	(.L_29 - .L_28)
.L_28:
        /*005c*/ 	.word	0x00000000
        /*0060*/ 	.short	0x0001
        /*0062*/ 	.short	0x0008
        /*0064*/ 	.byte	0x00, 0xf0, 0x11, 0x00


	//----- nvinfo : EIATTR_KPARAM_INFO
	.align		4
.L_29:
        /*0068*/ 	.byte	0x04, 0x17
        /*006a*/ 	.short	(.L_31 - .L_30)
.L_30:
        /*006c*/ 	.word	0x00000000
        /*0070*/ 	.short	0x0000
        /*0072*/ 	.short	0x0000
        /*0074*/ 	.byte	0x00, 0xf5, 0x21, 0x00


	//----- nvinfo : EIATTR_SPARSE_MMA_MASK
	.align		4
.L_31:
        /*0078*/ 	.byte	0x03, 0x50
        /*007a*/ 	.short	0x0000


	//----- nvinfo : EIATTR_MAXREG_COUNT
	.align		4
        /*007c*/ 	.byte	0x03, 0x1b
        /*007e*/ 	.short	0x00ff


	//----- nvinfo : EIATTR_MERCURY_ISA_VERSION
	.align		4
        /*0080*/ 	.byte	0x03, 0x5f
        /*0082*/ 	.short	0x0101


	//----- nvinfo : EIATTR_VRC_CTA_INIT_COUNT
	.align		4
        /*0084*/ 	.byte	0x02, 0x4a
	.zero		1
	.zero		1


	//----- nvinfo : EIATTR_EXIT_INSTR_OFFSETS
	.align		4
        /*0088*/ 	.byte	0x04, 0x1c
        /*008a*/ 	.short	(.L_33 - .L_32)


	//   ....[0]....
.L_32:
        /*008c*/ 	.word	0x00000040


	//   ....[1]....
        /*0090*/ 	.word	0x00000090


	//   ....[2]....
        /*0094*/ 	.word	0x00000310


	//   ....[3]....
        /*0098*/ 	.word	0x00002ac0


	//----- nvinfo : EIATTR_CRS_STACK_SIZE
	.align		4
.L_33:
        /*009c*/ 	.byte	0x04, 0x1e
        /*009e*/ 	.short	(.L_35 - .L_34)
.L_34:
        /*00a0*/ 	.word	0x00000000


	//----- nvinfo : EIATTR_CBANK_PARAM_SIZE
	.align		4
.L_35:
        /*00a4*/ 	.byte	0x03, 0x19
        /*00a6*/ 	.short	0x0028


	//----- nvinfo : EIATTR_PARAM_CBANK
	.align		4
        /*00a8*/ 	.byte	0x04, 0x0a
        /*00aa*/ 	.short	(.L_37 - .L_36)
	.align		4
.L_36:
        /*00ac*/ 	.word	index@(.nv.constant0.epma_many_series_one_param_time_major_f32)
        /*00b0*/ 	.short	0x0380
        /*00b2*/ 	.short	0x0028


	//----- nvinfo : EIATTR_SW_WAR
	.align		4
.L_37:
        /*00b4*/ 	.byte	0x04, 0x36
        /*00b6*/ 	.short	(.L_39 - .L_38)
.L_38:
        /*00b8*/ 	.word	0x00000008
.L_39:


//--------------------- .nv.info.epma_batch_f32   --------------------------
	.section	.nv.info.epma_batch_f32,"",@"SHT_CUDA_INFO"
	.sectionflags	@""
	.align	4


	//----- nvinfo : EIATTR_CUDA_API_VERSION
	.align		4
        /*0000*/ 	.byte	0x04, 0x37
        /*0002*/ 	.short	(.L_41 - .L_40)
.L_40:
        /*0004*/ 	.word	0x00000082


	//----- nvinfo : EIATTR_KPARAM_INFO
	.align		4
.L_41:
        /*0008*/ 	.byte	0x04, 0x17
        /*000a*/ 	.short	(.L_43 - .L_42)
.L_42:
        /*000c*/ 	.word	0x00000000
        /*0010*/ 	.short	0x0006
        /*0012*/ 	.short	0x0028
        /*0014*/ 	.byte	0x00, 0xf5, 0x21, 0x00


	//----- nvinfo : EIATTR_KPARAM_INFO
	.align		4
.L_43:
        /*0018*/ 	.byte	0x04, 0x17
        /*001a*/ 	.short	(.L_45 - .L_44)
.L_44:
        /*001c*/ 	.word	0x00000000
        /*0020*/ 	.short	0x0005
        /*0022*/ 	.short	0x0020
        /*0024*/ 	.byte	0x00, 0xf0, 0x11, 0x00


	//----- nvinfo : EIATTR_KPARAM_INFO
	.align		4
.L_45:
        /*0028*/ 	.byte	0x04, 0x17
        /*002a*/ 	.short	(.L_47 - .L_46)
.L_46:
        /*002c*/ 	.word	0x00000000
        /*0030*/ 	.short	0x0004
        /*0032*/ 	.short	0x001c
        /*0034*/ 	.byte	0x00, 0xf0, 0x11, 0x00


	//----- nvinfo : EIATTR_KPARAM_INFO
	.align		4
.L_47:
        /*0038*/ 	.byte	0x04, 0x17
        /*003a*/ 	.short	(.L_49 - .L_48)
.L_48:
        /*003c*/ 	.word	0x00000000
        /*0040*/ 	.short	0x0003
        /*0042*/ 	.short	0x0018
        /*0044*/ 	.byte	0x00, 0xf0, 0x11, 0x00


	//----- nvinfo : EIATTR_KPARAM_INFO
	.align		4
.L_49:
        /*0048*/ 	.byte	0x04, 0x17
        /*004a*/ 	.short	(.L_51 - .L_50)
.L_50:
        /*004c*/ 	.word	0x00000000
        /*0050*/ 	.short	0x0002
        /*0052*/ 	.short	0x0010
        /*0054*/ 	.byte	0x00, 0xf5, 0x21, 0x00


	//----- nvinfo : EIATTR_KPARAM_INFO
	.align		4
.L_51:
        /*0058*/ 	.byte	0x04, 0x17
        /*005a*/ 	.short	(.L_53 - .L_52)
.L_52:
        /*005c*/ 	.word	0x00000000
        /*0060*/ 	.short	0x0001
        /*0062*/ 	.short	0x0008
        /*0064*/ 	.byte	0x00, 0xf5, 0x21, 0x00


	//----- nvinfo : EIATTR_KPARAM_INFO
	.align		4
.L_53:
        /*0068*/ 	.byte	0x04, 0x17
        /*006a*/ 	.short	(.L_55 - .L_54)
.L_54:
        /*006c*/ 	.word	0x00000000
        /*0070*/ 	.short	0x0000
        /*0072*/ 	.short	0x0000
        /*0074*/ 	.byte	0x00, 0xf5, 0x21, 0x00


	//----- nvinfo : EIATTR_SPARSE_MMA_MASK
	.align		4
.L_55:
        /*0078*/ 	.byte	0x03, 0x50
        /*007a*/ 	.short	0x0000


	//----- nvinfo : EIATTR_MAXREG_COUNT
	.align		4
        /*007c*/ 	.byte	0x03, 0x1b
        /*007e*/ 	.short	0x00ff


	//----- nvinfo : EIATTR_MERCURY_ISA_VERSION
	.align		4
        /*0080*/ 	.byte	0x03, 0x5f
        /*0082*/ 	.short	0x0101


	//----- nvinfo : EIATTR_VRC_CTA_INIT_COUNT
	.align		4
        /*0084*/ 	.byte	0x02, 0x4a
	.zero		1
	.zero		1


	//----- nvinfo : EIATTR_EXIT_INSTR_OFFSETS
	.align		4
        /*0088*/ 	.byte	0x04, 0x1c
        /*008a*/ 	.short	(.L_57 - .L_56)


	//   ....[0]....
.L_56:
        /*008c*/ 	.word	0x00000040


	//   ....[1]....
        /*0090*/ 	.word	0x000000c0


	//   ....[2]....
        /*0094*/ 	.word	0x00000300


	//   ....[3]....
        /*0098*/ 	.word	0x00001910


	//----- nvinfo : EIATTR_CRS_STACK_SIZE
	.align		4
.L_57:
        /*009c*/ 	.byte	0x04, 0x1e
        /*009e*/ 	.short	(.L_59 - .L_58)
.L_58:
        /*00a0*/ 	.word	0x00000000


	//----- nvinfo : EIATTR_CBANK_PARAM_SIZE
	.align		4
.L_59:
        /*00a4*/ 	.byte	0x03, 0x19
        /*00a6*/ 	.short	0x0030


	//----- nvinfo : EIATTR_PARAM_CBANK
	.align		4
        /*00a8*/ 	.byte	0x04, 0x0a
        /*00aa*/ 	.short	(.L_61 - .L_60)
	.align		4
.L_60:
        /*00ac*/ 	.word	index@(.nv.constant0.epma_batch_f32)
        /*00b0*/ 	.short	0x0380
        /*00b2*/ 	.short	0x0030


	//----- nvinfo : EIATTR_SW_WAR
	.align		4
.L_61:
        /*00b4*/ 	.byte	0x04, 0x36
        /*00b6*/ 	.short	(.L_63 - .L_62)
.L_62:
        /*00b8*/ 	.word	0x00000008
.L_63:


//--------------------- .nv.callgraph             --------------------------
	.section	.nv.callgraph,"",@"SHT_CUDA_CALLGRAPH"
	.align	4
	.sectionentsize	8
	.align		4
        /*0000*/ 	.word	0x00000000
	.align		4
        /*0004*/ 	.word	0xffffffff
	.align		4
        /*0008*/ 	.word	0x00000000
	.align		4
        /*000c*/ 	.word	0xfffffffe
	.align		4
        /*0010*/ 	.word	0x00000000
	.align		4
        /*0014*/ 	.word	0xfffffffd
	.align		4
        /*0018*/ 	.word	0x00000000
	.align		4
        /*001c*/ 	.word	0xfffffffc


//--------------------- .text.epma_many_series_one_param_time_major_f32 --------------------------
	.section	.text.epma_many_series_one_param_time_major_f32,"ax",@progbits
	.align	128
        .global         epma_many_series_one_param_time_major_f32
        .type           epma_many_series_one_param_time_major_f32,@function
        .size           epma_many_series_one_param_time_major_f32,(.L_x_45 - epma_many_series_one_param_time_major_f32)
        .other          epma_many_series_one_param_time_major_f32,@"STO_CUDA_ENTRY STV_DEFAULT"
epma_many_series_one_param_time_major_f32:
.text.epma_many_series_one_param_time_major_f32:
[----:B------:R-:W-:Y:S01]  /*0000*/  LDC R1, c[0x0][0x37c] ;  /* 0x0000df00ff017b82 */ /* 0x000fe20000000800 */
[----:B------:R-:W0:Y:S02]  /*0010*/  LDCU UR6, c[0x0][0x388] ;  /* 0x00007100ff0677ac */ /* 0x000e240008000800 */
[----:B0-----:R-:W-:-:S06]  /*0020*/  UISETP.GE.AND UP0, UPT, UR6, 0x2, UPT ;  /* 0x000000020600788c */ /* 0x001fcc000bf06270 */
[----:B------:R-:W-:-:S13]  /*0030*/  PLOP3.LUT P0, PT, PT, PT, UP0, 0x80, 0x8 ;  /* 0x000000000008781c */ /* 0x000fda0003f0f008 */
[----:B------:R-:W-:Y:S05]  /*0040*/  @!P0 EXIT ;  /* 0x000000000000894d */ /* 0x000fea0003800000 */
[----:B------:R-:W0:Y:S01]  /*0050*/  S2UR UR13, SR_CTAID.Y ;  /* 0x00000000000d79c3 */ /* 0x000e220000002600 */
[----:B------:R-:W0:Y:S02]  /*0060*/  LDCU UR4, c[0x0][0x390] ;  /* 0x00007200ff0477ac */ /* 0x000e240008000800 */
[----:B0-----:R-:W-:-:S06]  /*0070*/  UISETP.GE.AND UP0, UPT, UR13, UR4, UPT ;  /* 0x000000040d00728c */ /* 0x001fcc000bf06270 */
[----:B------:R-:W-:-:S13]  /*0080*/  PLOP3.LUT P0, PT, PT, PT, UP0, 0x80, 0x8 ;  /* 0x000000000008781c */ /* 0x000fda0003f0f008 */
[----:B------:R-:W-:Y:S05]  /*0090*/  @P0 EXIT ;  /* 0x000000000000094d */ /* 0x000fea0003800000 */
[----:B------:R-:W0:Y:S01]  /*00a0*/  LDCU.64 UR4, c[0x0][0x398] ;  /* 0x00007300ff0477ac */ /* 0x000e220008000a00 */
[----:B------:R-:W1:Y:S01]  /*00b0*/  LDCU.64 UR14, c[0x0][0x358] ;  /* 0x00006b00ff0e77ac */ /* 0x000e620008000a00 */
[----:B0-----:R-:W-:-:S06]  /*00c0*/  UIMAD.WIDE.U32 UR4, UR13, 0x4, UR4 ;  /* 0x000000040d0478a5 */ /* 0x001fcc000f8e0004 */
[----:B------:R-:W-:Y:S02]  /*00d0*/  IMAD.U32 R8, RZ, RZ, UR4 ;  /* 0x00000004ff087e24 */ /* 0x000fe4000f8e00ff */
[----:B------:R-:W-:-:S03]  /*00e0*/  IMAD.U32 R9, RZ, RZ, UR5 ;  /* 0x00000005ff097e24 */ /* 0x000fc6000f8e00ff */
[----:B------:R-:W0:Y:S02]  /*00f0*/  LDCU UR5, c[0x0][0x38c] ;  /* 0x00007180ff0577ac */ /* 0x000e240008000800 */
[----:B-1----:R-:W2:Y:S01]  /*0100*/  LDG.E.CONSTANT R8, desc[UR14][R8.64] ;  /* 0x0000000e08087981 */ /* 0x002ea2000c1e9900 */
[----:B------:R-:W-:-:S09]  /*0110*/  UIADD3 UR17, UPT, UPT, UR6, -0x1, URZ ;  /* 0xffffffff06117890 */ /* 0x000fd2000fffe0ff */
[----:B------:R-:W-:Y:S08]  /*0120*/  I2F.F64.U32 R4, UR17 ;  /* 0x0000001100047d12 */ /* 0x000ff00008201800 */
[----:B0-----:R-:W0:Y:S02]  /*0130*/  I2F.F64 R2, UR5 ;  /* 0x0000000500027d12 */ /* 0x001e240008201c00 */
[----:B0-----:R-:W-:-:S02]  /*0140*/  DADD R6, R2, R2 ;  /* 0x0000000002067229 */ /* 0x001fc40000000002 */
[C---:B------:R-:W-:Y:S02]  /*0150*/  DADD R2, R4.reuse, 3 ;  /* 0x4008000004027429 */ /* 0x040fe40000000000 */
[----:B------:R-:W-:-:S06]  /*0160*/  DMUL R4, R4, 0.5 ;  /* 0x3fe0000004047828 */ /* 0x000fcc0000000000 */
[----:B------:R-:W-:-:S08]  /*0170*/  DADD R2, R2, -R6 ;  /* 0x0000000002027229 */ /* 0x000fd00000000806 */
[----:B------:R-:W-:-:S06]  /*0180*/  DMUL R2, R4, R2 ;  /* 0x0000000204027228 */ /* 0x000fcc0000000000 */
[----:B------:R-:W0:Y:S02]  /*0190*/  MUFU.RCP64H R5, R3 ;  /* 0x0000000300057308 */ /* 0x000e240000001800 */
[----:B------:R-:W-:Y:S02]  /*01a0*/  DSETP.NEU.AND P0, PT, R2, RZ, PT ;  /* 0x000000ff0200722a */ /* 0x000fe40003f0d000 */
[----:B------:R-:W-:-:S05]  /*01b0*/  VIADD R4, R3, 0x300402 ;  /* 0x0030040203047836 */ /* 0x000fca0000000000 */
[----:B------:R-:W-:Y:S01]  /*01c0*/  FSETP.GEU.AND P1, PT, |R4|, 5.8789094863358348022e-39, PT ;  /* 0x004004020400780b */ /* 0x000fe20003f2e200 */
[----:B0-----:R-:W-:-:S08]  /*01d0*/  DFMA R6, -R2, R4, 1 ;  /* 0x3ff000000206742b */ /* 0x001fd00000000104 */
[----:B------:R-:W-:-:S08]  /*01e0*/  DFMA R6, R6, R6, R6 ;  /* 0x000000060606722b */ /* 0x000fd00000000006 */
[----:B------:R-:W-:Y:S01]  /*01f0*/  DFMA R6, R4, R6, R4 ;  /* 0x000000060406722b */ /* 0x000fe20000000004 */
[----:B--2---:R-:W-:-:S07]  /*0200*/  R2UR UR4, R8 ;  /* 0x00000000080472ca */ /* 0x004fce00000e0000 */
[----:B------:R-:W-:-:S08]  /*0210*/  DFMA R8, -R2, R6, 1 ;  /* 0x3ff000000208742b */ /* 0x000fd00000000106 */
[----:B------:R-:W-:Y:S01]  /*0220*/  DFMA R6, R6, R8, R6 ;  /* 0x000000080606722b */ /* 0x000fe20000000006 */
[----:B------:R-:W-:-:S04]  /*0230*/  UIADD3 UR4, UPT, UPT, UR4, UR6, UR5 ;  /* 0x0000000604047290 */ /* 0x000fc8000fffe005 */
[----:B------:R-:W-:Y:S01]  /*0240*/  UIADD3 UR8, UPT, UPT, UR4, 0x1, URZ ;  /* 0x0000000104087890 */ /* 0x000fe2000fffe0ff */
[----:B------:R-:W-:Y:S11]  /*0250*/  @P1 BRA `(.L_x_0) ;  /* 0x0000000000101947 */ /* 0x000ff60003800000 */
[----:B------:R-:W-:-:S05]  /*0260*/  LOP3.LUT R0, R3, 0x7fffffff, RZ, 0xc0, !PT ;  /* 0x7fffffff03007812 */ /* 0x000fca00078ec0ff */
[----:B------:R-:W-:Y:S01]  /*0270*/  VIADD R6, R0, 0xfff00000 ;  /* 0xfff0000000067836 */ /* 0x000fe20000000000 */
[----:B------:R-:W-:-:S07]  /*0280*/  MOV R0, 0x2a0 ;  /* 0x000002a000007802 */ /* 0x000fce0000000f00 */
[----:B------:R-:W-:Y:S05]  /*0290*/  CALL.REL.NOINC `($__internal_0_$__cuda_sm20_dblrcp_rn_slowpath_v3) ;  /* 0x00000028000c7944 */ /* 0x000fea0003c00000 */
.L_x_0:
[----:B------:R-:W0:Y:S01]  /*02a0*/  S2UR UR7, SR_CTAID.X ;  /* 0x00000000000779c3 */ /* 0x000e220000002500 */
[----:B------:R-:W1:Y:S01]  /*02b0*/  LDCU UR16, c[0x0][0x360] ;  /* 0x00006c00ff1077ac */ /* 0x000e620008000800 */
[----:B------:R-:W2:Y:S01]  /*02c0*/  LDCU UR6, c[0x0][0x394] ;  /* 0x00007280ff0677ac */ /* 0x000ea20008000800 */
[----:B-1----:R-:W-:-:S04]  /*02d0*/  USHF.L.U32 UR4, UR16, 0x3, URZ ;  /* 0x0000000310047899 */ /* 0x002fc800080006ff */
[----:B0-----:R-:W-:-:S04]  /*02e0*/  UIMAD UR5, UR4, UR7, URZ ;  /* 0x00000007040572a4 */ /* 0x001fc8000f8e02ff */
[----:B--2---:R-:W-:-:S06]  /*02f0*/  UISETP.GE.AND UP0, UPT, UR5, UR6, UPT ;  /* 0x000000060500728c */ /* 0x004fcc000bf06270 */
[----:B------:R-:W-:-:S13]  /*0300*/  PLOP3.LUT P1, PT, PT, PT, UP0, 0x80, 0x8 ;  /* 0x000000000008781c */ /* 0x000fda0003f2f008 */
[----:B------:R-:W-:Y:S05]  /*0310*/  @P1 EXIT ;  /* 0x000000000000194d */ /* 0x000fea0003800000 */
[----:B------:R-:W0:Y:S01]  /*0320*/  LDCU UR6, c[0x0][0x38c] ;  /* 0x00007180ff0677ac */ /* 0x000e220008000800 */
[----:B------:R-:W1:Y:S01]  /*0330*/  S2R R0, SR_TID.X ;  /* 0x0000000000007919 */ /* 0x000e620000002100 */
[----:B------:R-:W-:Y:S01]  /*0340*/  FSEL R4, R6, RZ, P0 ;  /* 0x000000ff06047208 */ /* 0x000fe20000000000 */
[----:B------:R-:W2:Y:S01]  /*0350*/  LDCU UR10, c[0x0][0x370] ;  /* 0x00006e00ff0a77ac */ /* 0x000ea20008000800 */
[----:B------:R-:W-:Y:S02]  /*0360*/  FSEL R6, R7, RZ, P0 ;  /* 0x000000ff07067208 */ /* 0x000fe40000000000 */
[----:B------:R-:W-:Y:S01]  /*0370*/  R2UR UR22, R4 ;  /* 0x00000000041672ca */ /* 0x000fe200000e0000 */
[----:B------:R-:W-:Y:S01]  /*0380*/  UIMAD UR7, UR16, UR7, URZ ;  /* 0x00000007100772a4 */ /* 0x000fe2000f8e02ff */
[----:B------:R-:W-:Y:S01]  /*0390*/  R2UR UR23, R6 ;  /* 0x00000000061772ca */ /* 0x000fe200000e0000 */
[----:B------:R-:W-:Y:S01]  /*03a0*/  UMOV UR9, UR5 ;  /* 0x0000000500097c82 */ /* 0x000fe20008000000 */
[----:B------:R-:W-:Y:S01]  /*03b0*/  ULOP3.LUT UR12, UR17, 0xfffffffc, URZ, 0xc0, !UPT ;  /* 0xfffffffc110c7892 */ /* 0x000fe2000f8ec0ff */
[----:B0-----:R-:W0:Y:S01]  /*03c0*/  I2F.F64 R2, UR6 ;  /* 0x0000000600027d12 */ /* 0x001e220008201c00 */
[----:B--2---:R-:W-:-:S02]  /*03d0*/  UIMAD UR6, UR16, UR10, URZ ;  /* 0x0000000a100672a4 */ /* 0x004fc4000f8e02ff */
[----:B------:R-:W-:Y:S02]  /*03e0*/  UIMAD UR10, UR4, UR10, URZ ;  /* 0x0000000a040a72a4 */ /* 0x000fe4000f8e02ff */
[----:B------:R-:W-:Y:S01]  /*03f0*/  USHF.L.U32 UR11, UR6, 0x3, URZ ;  /* 0x00000003060b7899 */ /* 0x000fe200080006ff */
[----:B------:R-:W-:Y:S01]  /*0400*/  UMOV UR4, URZ ;  /* 0x000000ff00047c82 */ /* 0x000fe20008000000 */
[----:B0-----:R-:W-:-:S10]  /*0410*/  DADD R2, -R2, 2 ;  /* 0x4000000002027429 */ /* 0x001fd40000000100 */
[----:B------:R-:W-:Y:S02]  /*0420*/  R2UR UR19, R3 ;  /* 0x00000000031372ca */ /* 0x000fe400000e0000 */
[----:B------:R-:W-:Y:S01]  /*0430*/  R2UR UR18, R2 ;  /* 0x00000000021272ca */ /* 0x000fe200000e0000 */
[----:B-1----:R-:W-:Y:S01]  /*0440*/  IMAD.SHL.U32 R2, R0, 0x8, RZ ;  /* 0x0000000800027824 */ /* 0x002fe200078e00ff */
[----:B------:R-:W-:-:S05]  /*0450*/  MOV R3, UR7 ;  /* 0x0000000700037c02 */ /* 0x000fca0008000f00 */
[----:B------:R-:W-:Y:S02]  /*0460*/  IMAD R0, R3, 0x8, R2 ;  /* 0x0000000803007824 */ /* 0x000fe400078e0202 */
[----:B------:R-:W-:-:S07]  /*0470*/  VIADD R2, R2, UR9 ;  /* 0x0000000902027c36 */ /* 0x000fce0008000000 */
.L_x_19:
[----:B0-----:R-:W0:Y:S01]  /*0480*/  LDC R4, c[0x0][0x394] ;  /* 0x0000e500ff047b82 */ /* 0x001e220000000800 */
[----:B-1----:R-:W-:Y:S01]  /*0490*/  IMAD.U32 R15, RZ, RZ, UR4 ;  /* 0x00000004ff0f7e24 */ /* 0x002fe2000f8e00ff */
[----:B------:R-:W-:Y:S01]  /*04a0*/  UIADD3 UR9, UPT, UPT, UR10, UR9, URZ ;  /* 0x000000090a097290 */ /* 0x000fe2000fffe0ff */
[----:B------:R-:W-:Y:S01]  /*04b0*/  BSSY.RECONVERGENT B1, `(.L_x_1) ;  /* 0x000025e000017945 */ /* 0x000fe20003800200 */
[----:B------:R-:W1:Y:S01]  /*04c0*/  LDCU UR17, c[0x0][0x390] ;  /* 0x00007200ff1177ac */ /* 0x000e620008000800 */
[----:B------:R-:W-:Y:S01]  /*04d0*/  IMAD R15, R15, UR11, R2 ;  /* 0x0000000b0f0f7c24 */ /* 0x000fe2000f8e0202 */
[----:B--2---:R-:W2:Y:S04]  /*04e0*/  LDCU.64 UR20, c[0x0][0x3a0] ;  /* 0x00007400ff1477ac */ /* 0x004ea80008000a00 */
[----:B0-----:R-:W-:-:S02]  /*04f0*/  ISETP.GE.AND P1, PT, R15, R4, PT ;  /* 0x000000040f00720c */ /* 0x001fc40003f26270 */
[----:B------:R-:W-:-:S11]  /*0500*/  ISETP.LE.AND P0, PT, R4, UR9, PT ;  /* 0x0000000904007c0c */ /* 0x000fd6000bf03270 */
[----:B-12---:R-:W-:Y:S05]  /*0510*/  @P1 BRA `(.L_x_2) ;  /* 0x00000024005c1947 */ /* 0x006fea0003800000 */
[C---:B------:R-:W-:Y:S01]  /*0520*/  VIADDMNMX R3, R15.reuse, 0x8, R4, PT ;  /* 0x000000080f037846 */ /* 0x040fe20003800104 */
[----:B------:R-:W-:Y:S01]  /*0530*/  BSSY.RECONVERGENT B0, `(.L_x_3) ;  /* 0x00000b5000007945 */ /* 0x000fe20003800200 */
[----:B------:R-:W-:Y:S02]  /*0540*/  VIMNMX R26, PT, PT, R15, UR8, !PT ;  /* 0x000000080f1a7c48 */ /* 0x000fe4000ffe0100 */
[----:B------:R-:W-:-:S04]  /*0550*/  VIMNMX R4, PT, PT, R3, UR8, PT ;  /* 0x0000000803047c48 */ /* 0x000fc8000bfe0100 */
[----:B------:R-:W-:-:S13]  /*0560*/  ISETP.GE.AND P1, PT, R15, R4, PT ;  /* 0x000000040f00720c */ /* 0x000fda0003f26270 */
[----:B------:R-:W-:Y:S05]  /*0570*/  @P1 BRA `(.L_x_4) ;  /* 0x0000000800c01947 */ /* 0x000fea0003800000 */
[----:B------:R-:W-:Y:S01]  /*0580*/  IMAD R5, RZ, RZ, -UR11 ;  /* 0x8000000bff057e24 */ /* 0x000fe2000f8e02ff */
[----:B------:R-:W-:Y:S01]  /*0590*/  BSSY.RECONVERGENT B2, `(.L_x_5) ;  /* 0x0000059000027945 */ /* 0x000fe20003800200 */
[----:B------:R-:W-:Y:S02]  /*05a0*/  LOP3.LUT R23, R4, 0x7, RZ, 0xc0, !PT ;  /* 0x0000000704177812 */ /* 0x000fe400078ec0ff */
[----:B------:R-:W-:-:S05]  /*05b0*/  IMAD R5, R5, UR4, -R0 ;  /* 0x0000000405057c24 */ /* 0x000fca000f8e0a00 */
[----:B------:R-:W-:-:S04]  /*05c0*/  IADD3 R5, PT, PT, R4, -0x1, R5 ;  /* 0xffffffff04057810 */ /* 0x000fc80007ffe005 */
[----:B------:R-:W-:Y:S02]  /*05d0*/  ISETP.GE.U32.AND P1, PT, R5, 0x7, PT ;  /* 0x000000070500780c */ /* 0x000fe40003f26070 */
[----:B------:R-:W-:-:S11]  /*05e0*/  LOP3.LUT R5, R4, 0x3, RZ, 0xc0, !PT ;  /* 0x0000000304057812 */ /* 0x000fd600078ec0ff */
[----:B------:R-:W-:Y:S05]  /*05f0*/  @!P1 BRA `(.L_x_6) ;  /* 0x0000000400489947 */ /* 0x000fea0003800000 */
[----:B------:R-:W0:Y:S01]  /*0600*/  S2R R7, SR_CTAID.X ;  /* 0x0000000000077919 */ /* 0x000e220000002500 */
[----:B------:R-:W0:Y:S01]  /*0610*/  LDC R6, c[0x0][0x370] ;  /* 0x0000dc00ff067b82 */ /* 0x000e220000000800 */
[----:B------:R-:W-:Y:S01]  /*0620*/  BSSY.RECONVERGENT B3, `(.L_x_7) ;  /* 0x000004e000037945 */ /* 0x000fe20003800200 */
[----:B------:R-:W1:Y:S01]  /*0630*/  S2R R8, SR_TID.X ;  /* 0x0000000000087919 */ /* 0x000e620000002100 */
[----:B0-----:R-:W-:Y:S02]  /*0640*/  IMAD R6, R6, UR4, R7 ;  /* 0x0000000406067c24 */ /* 0x001fe4000f8e0207 */
[----:B-1----:R-:W-:-:S03]  /*0650*/  IMAD.SHL.U32 R7, R8, 0x8, RZ ;  /* 0x0000000808077824 */ /* 0x002fc600078e00ff */
[----:B------:R-:W-:-:S05]  /*0660*/  SHF.L.U32 R6, R6, 0x3, RZ ;  /* 0x0000000306067819 */ /* 0x000fca00000006ff */
[----:B------:R-:W-:-:S04]  /*0670*/  IMAD R6, R6, UR16, R7 ;  /* 0x0000001006067c24 */ /* 0x000fc8000f8e0207 */
[----:B------:R-:W-:Y:S01]  /*0680*/  VIADD R22, R6, 0x3 ;  /* 0x0000000306167836 */ /* 0x000fe20000000000 */
[----:B------:R-:W-:-:S07]  /*0690*/  IADD3 R24, PT, PT, -R4, R6, R23 ;  /* 0x0000000604187210 */ /* 0x000fce0007ffe117 */
.L_x_8:
[C---:B0-----:R-:W-:Y:S02]  /*06a0*/  VIADD R7, R22.reuse, 0xfffffffd ;  /* 0xfffffffd16077836 */ /* 0x041fe40000000000 */
[----:B------:R-:W-:Y:S02]  /*06b0*/  HFMA2 R21, -RZ, RZ, 0, 0 ;  /* 0x00000000ff157431 */ /* 0x000fe400000001ff */
[----:B------:R-:W-:Y:S02]  /*06c0*/  IMAD.U32 R20, RZ, RZ, UR13 ;  /* 0x0000000dff147e24 */ /* 0x000fe4000f8e00ff */
[C---:B------:R-:W-:Y:S01]  /*06d0*/  VIADD R15, R22.reuse, 0xfffffffe ;  /* 0xfffffffe160f7836 */ /* 0x040fe20000000000 */
[----:B------:R-:W-:Y:S01]  /*06e0*/  SHF.R.S32.HI R6, RZ, 0x1f, R7 ;  /* 0x0000001fff067819 */ /* 0x000fe20000011407 */
[----:B------:R-:W-:Y:S02]  /*06f0*/  VIADD R11, R22, 0xffffffff ;  /* 0xffffffff160b7836 */ /* 0x000fe40000000000 */
[----:B------:R-:W-:Y:S01]  /*0700*/  IMAD.MOV.U32 R25, RZ, RZ, 0x7fc00000 ;  /* 0x7fc00000ff197424 */ /* 0x000fe200078e00ff */
[----:B------:R-:W-:Y:S01]  /*0710*/  SHF.R.S32.HI R8, RZ, 0x1f, R15 ;  /* 0x0000001fff087819 */ /* 0x000fe2000001140f */
[----:B------:R-:W-:Y:S01]  /*0720*/  IMAD R13, R6, UR17, RZ ;  /* 0x00000011060d7c24 */ /* 0x000fe2000f8e02ff */
[----:B------:R-:W-:Y:S01]  /*0730*/  SHF.R.S32.HI R9, RZ, 0x1f, R11 ;  /* 0x0000001fff097819 */ /* 0x000fe2000001140b */
[----:B------:R-:W-:-:S04]  /*0740*/  IMAD.WIDE.U32 R6, R7, UR17, R20 ;  /* 0x0000001107067c25 */ /* 0x000fc8000f8e0014 */
[----:B------:R-:W-:Y:S01]  /*0750*/  IMAD.IADD R7, R7, 0x1, R13 ;  /* 0x0000000107077824 */ /* 0x000fe200078e020d */
[----:B------:R-:W-:Y:S01]  /*0760*/  LEA R28, P1, R6, UR20, 0x2 ;  /* 0x00000014061c7c11 */ /* 0x000fe2000f8210ff */
[----:B------:R-:W-:Y:S02]  /*0770*/  IMAD R17, R8, UR17, RZ ;  /* 0x0000001108117c24 */ /* 0x000fe4000f8e02ff */
[----:B------:R-:W-:Y:S01]  /*0780*/  IMAD.WIDE.U32 R14, R15, UR17, R20 ;  /* 0x000000110f0e7c25 */ /* 0x000fe2000f8e0014 */
[----:B------:R-:W-:Y:S02]  /*0790*/  LEA.HI.X R29, R6, UR21, R7, 0x2, P1 ;  /* 0x00000015061d7c11 */ /* 0x000fe400088f1407 */
[----:B------:R-:W-:Y:S01]  /*07a0*/  SHF.R.S32.HI R7, RZ, 0x1f, R22 ;  /* 0x0000001fff077819 */ /* 0x000fe20000011416 */
[----:B------:R-:W-:Y:S01]  /*07b0*/  IMAD R9, R9, UR17, RZ ;  /* 0x0000001109097c24 */ /* 0x000fe2000f8e02ff */
[----:B------:R-:W-:Y:S01]  /*07c0*/  LEA R6, P1, R14, UR20, 0x2 ;  /* 0x000000140e067c11 */ /* 0x000fe2000f8210ff */
[----:B------:R-:W-:Y:S01]  /*07d0*/  IMAD.WIDE.U32 R10, R11, UR17, R20 ;  /* 0x000000110b0a7c25 */ /* 0x000fe2000f8e0014 */
[----:B------:R0:W-:Y:S03]  /*07e0*/  STG.E desc[UR14][R28.64], R25 ;  /* 0x000000191c007986 */ /* 0x0001e6000c10190e */
[----:B------:R-:W-:Y:S01]  /*07f0*/  IMAD.IADD R15, R15, 0x1, R17 ;  /* 0x000000010f0f7824 */ /* 0x000fe200078e0211 */
[----:B------:R-:W-:Y:S01]  /*0800*/  LEA R8, P2, R10, UR20, 0x2 ;  /* 0x000000140a087c11 */ /* 0x000fe2000f8410ff */
[----:B------:R-:W-:-:S02]  /*0810*/  IMAD.IADD R9, R11, 0x1, R9 ;  /* 0x000000010b097824 */ /* 0x000fc400078e0209 */
[----:B------:R-:W-:Y:S01]  /*0820*/  IMAD R11, R7, UR17, RZ ;  /* 0x00000011070b7c24 */ /* 0x000fe2000f8e02ff */
[----:B------:R-:W-:Y:S01]  /*0830*/  LEA.HI.X R7, R14, UR21, R15, 0x2, P1 ;  /* 0x000000150e077c11 */ /* 0x000fe200088f140f */
[----:B------:R-:W-:Y:S01]  /*0840*/  IMAD.WIDE.U32 R12, R22, UR17, R20 ;  /* 0x00000011160c7c25 */ /* 0x000fe2000f8e0014 */
[----:B------:R-:W-:-:S03]  /*0850*/  LEA.HI.X R9, R10, UR21, R9, 0x2, P2 ;  /* 0x000000150a097c11 */ /* 0x000fc600090f1409 */
[C---:B------:R-:W-:Y:S01]  /*0860*/  VIADD R15, R22.reuse, 0x1 ;  /* 0x00000001160f7836 */ /* 0x040fe20000000000 */
[----:B------:R-:W-:Y:S01]  /*0870*/  IADD3 R11, PT, PT, R13, R11, RZ ;  /* 0x0000000b0d0b7210 */ /* 0x000fe20007ffe0ff */
[----:B------:R-:W-:Y:S01]  /*0880*/  VIADD R17, R22, 0x2 ;  /* 0x0000000216117836 */ /* 0x000fe20000000000 */
[C---:B------:R-:W-:Y:S01]  /*0890*/  LEA R10, P1, R12.reuse, UR20, 0x2 ;  /* 0x000000140c0a7c11 */ /* 0x040fe2000f8210ff */
[----:B------:R0:W-:Y:S01]  /*08a0*/  STG.E desc[UR14][R6.64], R25 ;  /* 0x0000001906007986 */ /* 0x0001e2000c10190e */
[----:B------:R-:W-:Y:S01]  /*08b0*/  SHF.R.S32.HI R13, RZ, 0x1f, R15 ;  /* 0x0000001fff0d7819 */ /* 0x000fe2000001140f */
[----:B------:R-:W-:Y:S01]  /*08c0*/  IMAD.WIDE.U32 R14, R15, UR17, R20 ;  /* 0x000000110f0e7c25 */ /* 0x000fe2000f8e0014 */
[----:B------:R-:W-:Y:S01]  /*08d0*/  LEA.HI.X R11, R12, UR21, R11, 0x2, P1 ;  /* 0x000000150c0b7c11 */ /* 0x000fe200088f140b */
[----:B------:R0:W-:Y:S01]  /*08e0*/  STG.E desc[UR14][R8.64], R25 ;  /* 0x0000001908007986 */ /* 0x0001e2000c10190e */
[----:B------:R-:W-:Y:S01]  /*08f0*/  SHF.R.S32.HI R12, RZ, 0x1f, R17 ;  /* 0x0000001fff0c7819 */ /* 0x000fe20000011411 */
[----:B------:R-:W-:-:S02]  /*0900*/  IMAD R13, R13, UR17, RZ ;  /* 0x000000110d0d7c24 */ /* 0x000fc4000f8e02ff */
[----:B------:R-:W-:Y:S01]  /*0910*/  IMAD.WIDE.U32 R16, R17, UR17, R20 ;  /* 0x0000001111107c25 */ /* 0x000fe2000f8e0014 */
[----:B------:R0:W-:Y:S03]  /*0920*/  STG.E desc[UR14][R10.64], R25 ;  /* 0x000000190a007986 */ /* 0x0001e6000c10190e */
[----:B------:R-:W-:Y:S01]  /*0930*/  IMAD R19, R12, UR17, RZ ;  /* 0x000000110c137c24 */ /* 0x000fe2000f8e02ff */
[----:B------:R-:W-:Y:S01]  /*0940*/  LEA R12, P1, R14, UR20, 0x2 ;  /* 0x000000140e0c7c11 */ /* 0x000fe2000f8210ff */
[----:B------:R-:W-:Y:S02]  /*0950*/  IMAD.IADD R13, R15, 0x1, R13 ;  /* 0x000000010f0d7824 */ /* 0x000fe400078e020d */
[----:B------:R-:W-:Y:S02]  /*0960*/  IMAD.IADD R15, R17, 0x1, R19 ;  /* 0x00000001110f7824 */ /* 0x000fe400078e0213 */
[----:B------:R-:W-:Y:S01]  /*0970*/  VIADD R19, R22, 0x3 ;  /* 0x0000000316137836 */ /* 0x000fe20000000000 */
[----:B------:R-:W-:Y:S01]  /*0980*/  LEA.HI.X R13, R14, UR21, R13, 0x2, P1 ;  /* 0x000000150e0d7c11 */ /* 0x000fe200088f140d */
[----:B------:R-:W-:Y:S01]  /*0990*/  VIADD R24, R24, 0x8 ;  /* 0x0000000818187836 */ /* 0x000fe20000000000 */
[----:B------:R-:W-:-:S03]  /*09a0*/  LEA R14, P1, R16, UR20, 0x2 ;  /* 0x00000014100e7c11 */ /* 0x000fc6000f8210ff */
[----:B------:R0:W-:Y:S01]  /*09b0*/  STG.E desc[UR14][R12.64], R25 ;  /* 0x000000190c007986 */ /* 0x0001e2000c10190e */
[----:B------:R-:W-:Y:S02]  /*09c0*/  LEA.HI.X R15, R16, UR21, R15, 0x2, P1 ;  /* 0x00000015100f7c11 */ /* 0x000fe400088f140f */
[----:B------:R-:W-:Y:S01]  /*09d0*/  SHF.R.S32.HI R16, RZ, 0x1f, R19 ;  /* 0x0000001fff107819 */ /* 0x000fe20000011413 */
[----:B------:R-:W-:Y:S02]  /*09e0*/  IMAD.WIDE.U32 R18, R19, UR17, R20 ;  /* 0x0000001113127c25 */ /* 0x000fe4000f8e0014 */
[----:B------:R0:W-:Y:S02]  /*09f0*/  STG.E desc[UR14][R14.64], R25 ;  /* 0x000000190e007986 */ /* 0x0001e4000c10190e */
[----:B------:R-:W-:Y:S01]  /*0a00*/  IMAD R17, R16, UR17, RZ ;  /* 0x0000001110117c24 */ /* 0x000fe2000f8e02ff */
[----:B------:R-:W-:-:S03]  /*0a10*/  LEA R16, P1, R18, UR20, 0x2 ;  /* 0x0000001412107c11 */ /* 0x000fc6000f8210ff */
[----:B------:R-:W-:Y:S01]  /*0a20*/  IMAD.IADD R17, R19, 0x1, R17 ;  /* 0x0000000113117824 */ /* 0x000fe200078e0211 */
[C---:B------:R-:W-:Y:S01]  /*0a30*/  IADD3 R19, PT, PT, R22.reuse, 0x4, RZ ;  /* 0x0000000416137810 */ /* 0x040fe20007ffe0ff */
[----:B------:R-:W-:-:S03]  /*0a40*/  VIADD R22, R22, 0x8 ;  /* 0x0000000816167836 */ /* 0x000fc60000000000 */
[----:B------:R-:W-:Y:S02]  /*0a50*/  SHF.R.S32.HI R27, RZ, 0x1f, R19 ;  /* 0x0000001fff1b7819 */ /* 0x000fe40000011413 */
[----:B------:R-:W-:Y:S01]  /*0a60*/  LEA.HI.X R17, R18, UR21, R17, 0x2, P1 ;  /* 0x0000001512117c11 */ /* 0x000fe200088f1411 */
[----:B------:R-:W-:-:S04]  /*0a70*/  IMAD.WIDE.U32 R18, R19, UR17, R20 ;  /* 0x0000001113127c25 */ /* 0x000fc8000f8e0014 */
[----:B------:R-:W-:Y:S01]  /*0a80*/  IMAD R27, R27, UR17, RZ ;  /* 0x000000111b1b7c24 */ /* 0x000fe2000f8e02ff */
[----:B------:R-:W-:Y:S01]  /*0a90*/  LEA R20, P1, R18, UR20, 0x2 ;  /* 0x0000001412147c11 */ /* 0x000fe2000f8210ff */
[----:B------:R0:W-:Y:S02]  /*0aa0*/  STG.E desc[UR14][R16.64], R25 ;  /* 0x0000001910007986 */ /* 0x0001e4000c10190e */
[----:B------:R-:W-:-:S05]  /*0ab0*/  IMAD.IADD R19, R19, 0x1, R27 ;  /* 0x0000000113137824 */ /* 0x000fca00078e021b */
[----:B------:R-:W-:Y:S02]  /*0ac0*/  LEA.HI.X R21, R18, UR21, R19, 0x2, P1 ;  /* 0x0000001512157c11 */ /* 0x000fe400088f1413 */
[----:B------:R-:W-:-:S03]  /*0ad0*/  ISETP.NE.AND P1, PT, R24, RZ, PT ;  /* 0x000000ff1800720c */ /* 0x000fc60003f25270 */
[----:B------:R0:W-:Y:S10]  /*0ae0*/  STG.E desc[UR14][R20.64], R25 ;  /* 0x0000001914007986 */ /* 0x0001f4000c10190e */
[----:B------:R-:W-:Y:S05]  /*0af0*/  @P1 BRA `(.L_x_8) ;  /* 0xfffffff800e81947 */ /* 0x000fea000383ffff */
[----:B------:R-:W-:Y:S05]  /*0b00*/  BSYNC.RECONVERGENT B3 ;  /* 0x0000000000037941 */ /* 0x000fea0003800200 */
.L_x_7:
[----:B0-----:R-:W-:-:S07]  /*0b10*/  VIADD R15, R22, 0xfffffffd ;  /* 0xfffffffd160f7836 */ /* 0x001fce0000000000 */
.L_x_6:
[----:B------:R-:W-:Y:S05]  /*0b20*/  BSYNC.RECONVERGENT B2 ;  /* 0x0000000000027941 */ /* 0x000fea0003800200 */
.L_x_5:
[----:B------:R-:W-:-:S13]  /*0b30*/  ISETP.NE.AND P1, PT, R23, RZ, PT ;  /* 0x000000ff1700720c */ /* 0x000fda0003f25270 */
[----:B------:R-:W-:Y:S05]  /*0b40*/  @!P1 BRA `(.L_x_4) ;  /* 0x00000004004c9947 */ /* 0x000fea0003800000 */
[----:B------:R-:W-:Y:S01]  /*0b50*/  ISETP.GE.U32.AND P2, PT, R23, 0x4, PT ;  /* 0x000000041700780c */ /* 0x000fe20003f46070 */
[----:B------:R-:W-:Y:S01]  /*0b60*/  BSSY.RECONVERGENT B2, `(.L_x_9) ;  /* 0x0000028000027945 */ /* 0x000fe20003800200 */
[----:B------:R-:W-:-:S11]  /*0b70*/  ISETP.NE.AND P1, PT, R5, RZ, PT ;  /* 0x000000ff0500720c */ /* 0x000fd60003f25270 */
[----:B------:R-:W-:Y:S05]  /*0b80*/  @!P2 BRA `(.L_x_10) ;  /* 0x000000000094a947 */ /* 0x000fea0003800000 */
[----:B------:R-:W0:Y:S01]  /*0b90*/  LDCU UR5, c[0x0][0x390] ;  /* 0x00007200ff0577ac */ /* 0x000e220008000800 */
[----:B------:R-:W-:Y:S01]  /*0ba0*/  SHF.R.S32.HI R6, RZ, 0x1f, R15 ;  /* 0x0000001fff067819 */ /* 0x000fe2000001140f */
[C---:B------:R-:W-:Y:S01]  /*0bb0*/  VIADD R9, R15.reuse, 0x2 ;  /* 0x000000020f097836 */ /* 0x040fe20000000000 */
[C---:B------:R-:W-:Y:S01]  /*0bc0*/  IADD3 R7, PT, PT, R15.reuse, 0x1, RZ ;  /* 0x000000010f077810 */ /* 0x040fe20007ffe0ff */
[----:B------:R-:W1:Y:S01]  /*0bd0*/  LDCU.64 UR6, c[0x0][0x3a0] ;  /* 0x00007400ff0677ac */ /* 0x000e620008000a00 */
[----:B------:R-:W-:Y:S02]  /*0be0*/  IMAD.U32 R12, RZ, RZ, UR13 ;  /* 0x0000000dff0c7e24 */ /* 0x000fe4000f8e00ff */
[----:B------:R-:W-:Y:S01]  /*0bf0*/  IMAD.MOV.U32 R13, RZ, RZ, RZ ;  /* 0x000000ffff0d7224 */ /* 0x000fe200078e00ff */
[----:B------:R-:W-:Y:S01]  /*0c00*/  SHF.R.S32.HI R10, RZ, 0x1f, R7 ;  /* 0x0000001fff0a7819 */ /* 0x000fe20000011407 */
[----:B------:R-:W-:Y:S01]  /*0c10*/  VIADD R11, R15, 0x3 ;  /* 0x000000030f0b7836 */ /* 0x000fe20000000000 */
[----:B------:R-:W-:Y:S01]  /*0c20*/  SHF.R.S32.HI R14, RZ, 0x1f, R9 ;  /* 0x0000001fff0e7819 */ /* 0x000fe20000011409 */
[----:B0-----:R-:W-:-:S02]  /*0c30*/  IMAD R19, R6, UR5, RZ ;  /* 0x0000000506137c24 */ /* 0x001fc4000f8e02ff */
[----:B------:R-:W-:-:S04]  /*0c40*/  IMAD.WIDE.U32 R16, R15, UR5, R12 ;  /* 0x000000050f107c25 */ /* 0x000fc8000f8e000c */
[----:B------:R-:W-:-:S04]  /*0c50*/  IMAD.WIDE.U32 R6, R7, UR5, R12 ;  /* 0x0000000507067c25 */ /* 0x000fc8000f8e000c */
[----:B------:R-:W-:-:S04]  /*0c60*/  IMAD.WIDE.U32 R8, R9, UR5, R12 ;  /* 0x0000000509087c25 */ /* 0x000fc8000f8e000c */
[----:B------:R-:W-:Y:S01]  /*0c70*/  IMAD.WIDE.U32 R12, R11, UR5, R12 ;  /* 0x000000050b0c7c25 */ /* 0x000fe2000f8e000c */
[----:B------:R-:W-:Y:S02]  /*0c80*/  SHF.R.S32.HI R11, RZ, 0x1f, R11 ;  /* 0x0000001fff0b7819 */ /* 0x000fe4000001140b */
[----:B-1----:R-:W-:Y:S01]  /*0c90*/  LEA R18, P3, R8, UR6, 0x2 ;  /* 0x0000000608127c11 */ /* 0x002fe2000f8610ff */
[----:B------:R-:W-:Y:S01]  /*0ca0*/  IMAD R21, R10, UR5, RZ ;  /* 0x000000050a157c24 */ /* 0x000fe2000f8e02ff */
[----:B------:R-:W-:Y:S01]  /*0cb0*/  LEA R10, P2, R16, UR6, 0x2 ;  /* 0x00000006100a7c11 */ /* 0x000fe2000f8410ff */
[----:B------:R-:W-:Y:S01]  /*0cc0*/  IMAD.IADD R17, R17, 0x1, R19 ;  /* 0x0000000111117824 */ /* 0x000fe200078e0213 */
[----:B------:R-:W-:Y:S01]  /*0cd0*/  LEA R20, P4, R12, UR6, 0x2 ;  /* 0x000000060c147c11 */ /* 0x000fe2000f8810ff */
[----:B------:R-:W-:Y:S02]  /*0ce0*/  IMAD R19, R14, UR5, RZ ;  /* 0x000000050e137c24 */ /* 0x000fe4000f8e02ff */
[----:B------:R-:W-:Y:S01]  /*0cf0*/  IMAD R23, R11, UR5, RZ ;  /* 0x000000050b177c24 */ /* 0x000fe2000f8e02ff */
[----:B------:R-:W-:Y:S01]  /*0d00*/  LEA.HI.X R11, R16, UR7, R17, 0x2, P2 ;  /* 0x00000007100b7c11 */ /* 0x000fe200090f1411 */
[----:B------:R-:W-:Y:S01]  /*0d10*/  IMAD.IADD R17, R7, 0x1, R21 ;  /* 0x0000000107117824 */ /* 0x000fe200078e0215 */
[C---:B------:R-:W-:Y:S01]  /*0d20*/  LEA R16, P2, R6.reuse, UR6, 0x2 ;  /* 0x0000000606107c11 */ /* 0x040fe2000f8410ff */
[----:B------:R-:W-:Y:S01]  /*0d30*/  IMAD.IADD R7, R13, 0x1, R23 ;  /* 0x000000010d077824 */ /* 0x000fe200078e0217 */
[----:B------:R-:W-:Y:S01]  /*0d40*/  IADD3 R9, PT, PT, R9, R19, RZ ;  /* 0x0000001309097210 */ /* 0x000fe20007ffe0ff */
[----:B------:R-:W-:Y:S01]  /*0d50*/  IMAD.MOV.U32 R13, RZ, RZ, 0x7fc00000 ;  /* 0x7fc00000ff0d7424 */ /* 0x000fe200078e00ff */
[----:B------:R-:W-:Y:S01]  /*0d60*/  LEA.HI.X R17, R6, UR7, R17, 0x2, P2 ;  /* 0x0000000706117c11 */ /* 0x000fe200090f1411 */
[----:B------:R-:W-:Y:S01]  /*0d70*/  VIADD R15, R15, 0x4 ;  /* 0x000000040f0f7836 */ /* 0x000fe20000000000 */
[----:B------:R-:W-:-:S02]  /*0d80*/  LEA.HI.X R19, R8, UR7, R9, 0x2, P3 ;  /* 0x0000000708137c11 */ /* 0x000fc400098f1409 */
[----:B------:R-:W-:Y:S01]  /*0d90*/  LEA.HI.X R21, R12, UR7, R7, 0x2, P4 ;  /* 0x000000070c157c11 */ /* 0x000fe2000a0f1407 */
[----:B------:R0:W-:Y:S04]  /*0da0*/  STG.E desc[UR14][R10.64], R13 ;  /* 0x0000000d0a007986 */ /* 0x0001e8000c10190e */
[----:B------:R0:W-:Y:S04]  /*0db0*/  STG.E desc[UR14][R16.64], R13 ;  /* 0x0000000d10007986 */ /* 0x0001e8000c10190e */
[----:B------:R0:W-:Y:S04]  /*0dc0*/  STG.E desc[UR14][R18.64], R13 ;  /* 0x0000000d12007986 */ /* 0x0001e8000c10190e */
[----:B------:R0:W-:Y:S02]  /*0dd0*/  STG.E desc[UR14][R20.64], R13 ;  /* 0x0000000d14007986 */ /* 0x0001e4000c10190e */
.L_x_10:
[----:B------:R-:W-:Y:S05]  /*0de0*/  BSYNC.RECONVERGENT B2 ;  /* 0x0000000000027941 */ /* 0x000fea0003800200 */
.L_x_9:
[----:B------:R-:W-:Y:S05]  /*0df0*/  @!P1 BRA `(.L_x_4) ;  /* 0x0000000000a09947 */ /* 0x000fea0003800000 */
[----:B------:R-:W-:Y:S01]  /*0e00*/  ISETP.NE.AND P1, PT, R5, 0x1, PT ;  /* 0x000000010500780c */ /* 0x000fe20003f25270 */
[----:B------:R-:W-:Y:S01]  /*0e10*/  BSSY.RECONVERGENT B2, `(.L_x_11) ;  /* 0x0000019000027945 */ /* 0x000fe20003800200 */
[----:B------:R-:W-:-:S04]  /*0e20*/  LOP3.LUT R4, R4, 0x1, RZ, 0xc0, !PT ;  /* 0x0000000104047812 */ /* 0x000fc800078ec0ff */
[----:B------:R-:W-:-:S07]  /*0e30*/  ISETP.NE.U32.AND P2, PT, R4, 0x1, PT ;  /* 0x000000010400780c */ /* 0x000fce0003f45070 */
[----:B------:R-:W-:Y:S06]  /*0e40*/  @!P1 BRA `(.L_x_12) ;  /* 0x0000000000549947 */ /* 0x000fec0003800000 */
[----:B------:R-:W1:Y:S01]  /*0e50*/  LDCU UR5, c[0x0][0x390] ;  /* 0x00007200ff0577ac */ /* 0x000e620008000800 */
[----:B------:R-:W-:Y:S01]  /*0e60*/  VIADD R5, R15, 0x1 ;  /* 0x000000010f057836 */ /* 0x000fe20000000000 */
[----:B------:R-:W-:Y:S01]  /*0e70*/  SHF.R.S32.HI R4, RZ, 0x1f, R15 ;  /* 0x0000001fff047819 */ /* 0x000fe2000001140f */
[----:B------:R-:W-:Y:S01]  /*0e80*/  IMAD.U32 R6, RZ, RZ, UR13 ;  /* 0x0000000dff067e24 */ /* 0x000fe2000f8e00ff */
[----:B------:R-:W0:Y:S01]  /*0e90*/  LDCU.64 UR6, c[0x0][0x3a0] ;  /* 0x00007400ff0677ac */ /* 0x000e220008000a00 */
[----:B------:R-:W-:Y:S02]  /*0ea0*/  MOV R7, RZ ;  /* 0x000000ff00077202 */ /* 0x000fe40000000f00 */
[----:B------:R-:W-:Y:S01]  /*0eb0*/  SHF.R.S32.HI R8, RZ, 0x1f, R5 ;  /* 0x0000001fff087819 */ /* 0x000fe20000011405 */
[----:B-1----:R-:W-:Y:S02]  /*0ec0*/  IMAD R9, R4, UR5, RZ ;  /* 0x0000000504097c24 */ /* 0x002fe4000f8e02ff */
[----:B------:R-:W-:-:S04]  /*0ed0*/  IMAD.WIDE.U32 R4, R5, UR5, R6 ;  /* 0x0000000505047c25 */ /* 0x000fc8000f8e0006 */
[----:B------:R-:W-:Y:S01]  /*0ee0*/  IMAD.WIDE.U32 R6, R15, UR5, R6 ;  /* 0x000000050f067c25 */ /* 0x000fe2000f8e0006 */
[----:B0-----:R-:W-:-:S03]  /*0ef0*/  LEA R10, P3, R4, UR6, 0x2 ;  /* 0x00000006040a7c11 */ /* 0x001fc6000f8610ff */
[----:B------:R-:W-:Y:S01]  /*0f00*/  IMAD R11, R8, UR5, RZ ;  /* 0x00000005080b7c24 */ /* 0x000fe2000f8e02ff */
[C---:B------:R-:W-:Y:S01]  /*0f10*/  LEA R8, P1, R6.reuse, UR6, 0x2 ;  /* 0x0000000606087c11 */ /* 0x040fe2000f8210ff */
[----:B------:R-:W-:Y:S02]  /*0f20*/  IMAD.IADD R9, R7, 0x1, R9 ;  /* 0x0000000107097824 */ /* 0x000fe400078e0209 */
[----:B------:R-:W-:Y:S02]  /*0f30*/  IMAD.IADD R11, R5, 0x1, R11 ;  /* 0x00000001050b7824 */ /* 0x000fe400078e020b */
[----:B------:R-:W-:Y:S01]  /*0f40*/  IMAD.MOV.U32 R5, RZ, RZ, 0x7fc00000 ;  /* 0x7fc00000ff057424 */ /* 0x000fe200078e00ff */
[----:B------:R-:W-:Y:S01]  /*0f50*/  LEA.HI.X R9, R6, UR7, R9, 0x2, P1 ;  /* 0x0000000706097c11 */ /* 0x000fe200088f1409 */
[----:B------:R-:W-:Y:S01]  /*0f60*/  VIADD R15, R15, 0x2 ;  /* 0x000000020f0f7836 */ /* 0x000fe20000000000 */
[----:B------:R-:W-:-:S03]  /*0f70*/  LEA.HI.X R11, R4, UR7, R11, 0x2, P3 ;  /* 0x00000007040b7c11 */ /* 0x000fc600098f140b */
[----:B------:R1:W-:Y:S04]  /*0f80*/  STG.E desc[UR14][R8.64], R5 ;  /* 0x0000000508007986 */ /* 0x0003e8000c10190e */
[----:B------:R1:W-:Y:S02]  /*0f90*/  STG.E desc[UR14][R10.64], R5 ;  /* 0x000000050a007986 */ /* 0x0003e4000c10190e */
.L_x_12:
[----:B------:R-:W-:Y:S05]  /*0fa0*/  BSYNC.RECONVERGENT B2 ;  /* 0x0000000000027941 */ /* 0x000fea0003800200 */
.L_x_11:
[----:B------:R-:W-:Y:S05]  /*0fb0*/  @P2 BRA `(.L_x_4) ;  /* 0x0000000000302947 */ /* 0x000fea0003800000 */
[----:B------:R-:W2:Y:S01]  /*0fc0*/  LDCU UR5, c[0x0][0x390] ;  /* 0x00007200ff0577ac */ /* 0x000ea20008000800 */
[----:B-1----:R-:W-:Y:S02]  /*0fd0*/  SHF.R.S32.HI R5, RZ, 0x1f, R15 ;  /* 0x0000001fff057819 */ /* 0x002fe4000001140f */
[----:B------:R-:W-:Y:S01]  /*0fe0*/  MOV R4, UR13 ;  /* 0x0000000d00047c02 */ /* 0x000fe20008000f00 */
[----:B------:R-:W1:Y:S02]  /*0ff0*/  LDCU.64 UR6, c[0x0][0x3a0] ;  /* 0x00007400ff0677ac */ /* 0x000e640008000a00 */
[----:B--2---:R-:W-:Y:S02]  /*1000*/  IMAD R7, R5, UR5, RZ ;  /* 0x0000000505077c24 */ /* 0x004fe4000f8e02ff */
[----:B------:R-:W-:Y:S02]  /*1010*/  IMAD.MOV.U32 R5, RZ, RZ, RZ ;  /* 0x000000ffff057224 */ /* 0x000fe400078e00ff */
[----:B------:R-:W-:-:S04]  /*1020*/  IMAD.WIDE.U32 R4, R15, UR5, R4 ;  /* 0x000000050f047c25 */ /* 0x000fc8000f8e0004 */
[----:B------:R-:W-:Y:S01]  /*1030*/  IMAD.IADD R5, R5, 0x1, R7 ;  /* 0x0000000105057824 */ /* 0x000fe200078e0207 */
[----:B-1----:R-:W-:-:S04]  /*1040*/  LEA R6, P1, R4, UR6, 0x2 ;  /* 0x0000000604067c11 */ /* 0x002fc8000f8210ff */
[----:B------:R-:W-:Y:S01]  /*1050*/  LEA.HI.X R7, R4, UR7, R5, 0x2, P1 ;  /* 0x0000000704077c11 */ /* 0x000fe200088f1405 */
[----:B------:R-:W-:-:S05]  /*1060*/  IMAD.MOV.U32 R5, RZ, RZ, 0x7fc00000 ;  /* 0x7fc00000ff057424 */ /* 0x000fca00078e00ff */
[----:B------:R2:W-:Y:S03]  /*1070*/  STG.E desc[UR14][R6.64], R5 ;  /* 0x0000000506007986 */ /* 0x0005e6000c10190e */
.L_x_4:
[----:B------:R-:W-:Y:S05]  /*1080*/  BSYNC.RECONVERGENT B0 ;  /* 0x0000000000007941 */ /* 0x000fea0003800200 */
.L_x_3:
[----:B------:R-:W-:-:S13]  /*1090*/  ISETP.GT.AND P1, PT, R3, UR8, PT ;  /* 0x0000000803007c0c */ /* 0x000fda000bf24270 */
[----:B------:R-:W-:Y:S05]  /*10a0*/  @!P1 BRA `(.L_x_2) ;  /* 0x0000001800789947 */ /* 0x000fea0003800000 */
[----:B------:R-:W3:Y:S01]  /*10b0*/  LDCU UR6, c[0x0][0x388] ;  /* 0x00007100ff0677ac */ /* 0x000ee20008000800 */
[----:B0-----:R-:W-:Y:S02]  /*10c0*/  CS2R R20, SRZ ;  /* 0x0000000000147805 */ /* 0x001fe4000001ff00 */
[----:B-1----:R-:W-:Y:S01]  /*10d0*/  CS2R R8, SRZ ;  /* 0x0000000000087805 */ /* 0x002fe2000001ff00 */
[----:B---3--:R-:W-:Y:S02]  /*10e0*/  UIADD3 UR5, UPT, UPT, UR6, -0x2, URZ ;  /* 0xfffffffe06057890 */ /* 0x008fe4000fffe0ff */
[----:B------:R-:W-:Y:S02]  /*10f0*/  VIADD R4, R26, -UR6 ;  /* 0x800000061a047c36 */ /* 0x000fe40008000000 */
[----:B------:R-:W-:-:S03]  /*1100*/  UISETP.GE.U32.AND UP0, UPT, UR5, 0x3, UPT ;  /* 0x000000030500788c */ /* 0x000fc6000bf06070 */
[----:B--2---:R-:W-:Y:S01]  /*1110*/  IADD3 R6, PT, PT, R4, 0x2, RZ ;  /* 0x0000000204067810 */ /* 0x004fe20007ffe0ff */
[----:B------:R-:W-:-:S05]  /*1120*/  UMOV UR5, URZ ;  /* 0x000000ff00057c82 */ /* 0x000fca0008000000 */
[----:B------:R-:W-:Y:S05]  /*1130*/  BRA.U !UP0, `(.L_x_13) ;  /* 0x0000000108e87547 */ /* 0x000fea000b800000 */
[----:B------:R-:W-:Y:S01]  /*1140*/  CS2R R20, SRZ ;  /* 0x0000000000147805 */ /* 0x000fe2000001ff00 */
[----:B------:R-:W0:Y:S01]  /*1150*/  LDCU UR24, c[0x0][0x390] ;  /* 0x00007200ff1877ac */ /* 0x000e220008000800 */
[----:B------:R-:W1:Y:S01]  /*1160*/  LDCU.64 UR6, c[0x0][0x380] ;  /* 0x00007000ff0677ac */ /* 0x000e620008000a00 */
[----:B------:R-:W-:-:S05]  /*1170*/  UMOV UR5, URZ ;  /* 0x000000ff00057c82 */ /* 0x000fca0008000000 */
.L_x_14:
[----:B------:R-:W-:Y:S02]  /*1180*/  VIADD R7, R6, UR5 ;  /* 0x0000000506077c36 */ /* 0x000fe40008000000 */
[----:B------:R-:W-:Y:S02]  /*1190*/  IMAD.U32 R10, RZ, RZ, UR13 ;  /* 0x0000000dff0a7e24 */ /* 0x000fe4000f8e00ff */
[----:B------:R-:W-:Y:S01]  /*11a0*/  IMAD.MOV.U32 R11, RZ, RZ, RZ ;  /* 0x000000ffff0b7224 */ /* 0x000fe200078e00ff */
[----:B------:R-:W-:Y:S01]  /*11b0*/  SHF.R.S32.HI R5, RZ, 0x1f, R7 ;  /* 0x0000001fff057819 */ /* 0x000fe20000011407 */
[C---:B------:R-:W-:Y:S02]  /*11c0*/  VIADD R25, R7.reuse, 0x1 ;  /* 0x0000000107197836 */ /* 0x040fe40000000000 */
[----:B0-----:R-:W-:-:S04]  /*11d0*/  IMAD.WIDE.U32 R12, R7, UR24, R10 ;  /* 0x00000018070c7c25 */ /* 0x001fc8000f8e000a */
[----:B------:R-:W-:Y:S01]  /*11e0*/  IMAD R5, R5, UR24, RZ ;  /* 0x0000001805057c24 */ /* 0x000fe2000f8e02ff */
[C---:B-1----:R-:W-:Y:S01]  /*11f0*/  LEA R28, P1, R12.reuse, UR6, 0x2 ;  /* 0x000000060c1c7c11 */ /* 0x042fe2000f8210ff */
[----:B------:R-:W-:Y:S02]  /*1200*/  VIADD R23, R7, 0x2 ;  /* 0x0000000207177836 */ /* 0x000fe40000000000 */
[----:B------:R-:W-:Y:S01]  /*1210*/  IMAD.WIDE.U32 R16, R25, UR24, R10 ;  /* 0x0000001819107c25 */ /* 0x000fe2000f8e000a */
[----:B------:R-:W-:Y:S02]  /*1220*/  IADD3 R13, PT, PT, R13, R5, RZ ;  /* 0x000000050d0d7210 */ /* 0x000fe40007ffe0ff */
[----:B------:R-:W-:Y:S02]  /*1230*/  SHF.R.S32.HI R5, RZ, 0x1f, R25 ;  /* 0x0000001fff057819 */ /* 0x000fe40000011419 */
[----:B------:R-:W-:-:S03]  /*1240*/  LEA.HI.X R29, R12, UR7, R13, 0x2, P1 ;  /* 0x000000070c1d7c11 */ /* 0x000fc600088f140d */
[----:B------:R-:W-:Y:S01]  /*1250*/  IMAD R15, R5, UR24, RZ ;  /* 0x00000018050f7c24 */ /* 0x000fe2000f8e02ff */
[----:B------:R-:W-:Y:S01]  /*1260*/  SHF.R.S32.HI R13, RZ, 0x1f, R23 ;  /* 0x0000001fff0d7819 */ /* 0x000fe20000011417 */
[----:B------:R-:W2:Y:S01]  /*1270*/  LDG.E.CONSTANT R5, desc[UR14][R28.64] ;  /* 0x0000000e1c057981 */ /* 0x000ea2000c1e9900 */
[----:B------:R-:W-:Y:S01]  /*1280*/  LEA R12, P1, R16, UR6, 0x2 ;  /* 0x00000006100c7c11 */ /* 0x000fe2000f8210ff */
[----:B------:R-:W-:Y:S02]  /*1290*/  IMAD.IADD R17, R17, 0x1, R15 ;  /* 0x0000000111117824 */ /* 0x000fe400078e020f */
[----:B------:R-:W-:Y:S02]  /*12a0*/  VIADD R19, R7, 0x3 ;  /* 0x0000000307137836 */ /* 0x000fe40000000000 */
[----:B------:R-:W-:-:S04]  /*12b0*/  IMAD.WIDE.U32 R14, R23, UR24, R10 ;  /* 0x00000018170e7c25 */ /* 0x000fc8000f8e000a */
[----:B------:R-:W-:Y:S01]  /*12c0*/  IMAD R27, R13, UR24, RZ ;  /* 0x000000180d1b7c24 */ /* 0x000fe2000f8e02ff */
[----:B------:R-:W-:Y:S02]  /*12d0*/  LEA.HI.X R13, R16, UR7, R17, 0x2, P1 ;  /* 0x00000007100d7c11 */ /* 0x000fe400088f1411 */
[----:B------:R-:W-:Y:S01]  /*12e0*/  SHF.R.S32.HI R17, RZ, 0x1f, R19 ;  /* 0x0000001fff117819 */ /* 0x000fe20000011413 */
[----:B------:R-:W-:Y:S01]  /*12f0*/  IMAD.IADD R15, R15, 0x1, R27 ;  /* 0x000000010f0f7824 */ /* 0x000fe200078e021b */
[----:B------:R-:W-:Y:S01]  /*1300*/  LEA R16, P1, R14, UR6, 0x2 ;  /* 0x000000060e107c11 */ /* 0x000fe2000f8210ff */
[----:B------:R-:W3:Y:S01]  /*1310*/  LDG.E.CONSTANT R12, desc[UR14][R12.64] ;  /* 0x0000000e0c0c7981 */ /* 0x000ee2000c1e9900 */
[----:B------:R-:W-:-:S04]  /*1320*/  IMAD.WIDE.U32 R10, R19, UR24, R10 ;  /* 0x00000018130a7c25 */ /* 0x000fc8000f8e000a */
[----:B------:R-:W-:Y:S01]  /*1330*/  IMAD R27, R17, UR24, RZ ;  /* 0x00000018111b7c24 */ /* 0x000fe2000f8e02ff */
[----:B------:R-:W-:Y:S02]  /*1340*/  LEA.HI.X R17, R14, UR7, R15, 0x2, P1 ;  /* 0x000000070e117c11 */ /* 0x000fe400088f140f */
[C---:B------:R-:W-:Y:S02]  /*1350*/  LEA R14, P1, R10.reuse, UR6, 0x2 ;  /* 0x000000060a0e7c11 */ /* 0x040fe4000f8210ff */
[----:B------:R-:W-:Y:S01]  /*1360*/  IADD3 R11, PT, PT, R11, R27, RZ ;  /* 0x0000001b0b0b7210 */ /* 0x000fe20007ffe0ff */
[----:B------:R-:W4:Y:S03]  /*1370*/  LDG.E.CONSTANT R16, desc[UR14][R16.64] ;  /* 0x0000000e10107981 */ /* 0x000f26000c1e9900 */
[----:B------:R-:W-:-:S05]  /*1380*/  LEA.HI.X R15, R10, UR7, R11, 0x2, P1 ;  /* 0x000000070a0f7c11 */ /* 0x000fca00088f140b */
[----:B------:R-:W5:Y:S01]  /*1390*/  LDG.E.CONSTANT R14, desc[UR14][R14.64] ;  /* 0x0000000e0e0e7981 */ /* 0x000f62000c1e9900 */
[----:B------:R-:W-:Y:S01]  /*13a0*/  I2F.F64 R10, R7 ;  /* 0x00000007000a7312 */ /* 0x000fe20000201c00 */
[----:B------:R-:W-:-:S04]  /*13b0*/  UIADD3 UR5, UPT, UPT, UR5, 0x4, URZ ;  /* 0x0000000405057890 */ /* 0x000fc8000fffe0ff */
[----:B------:R-:W-:-:S03]  /*13c0*/  UISETP.NE.AND UP0, UPT, UR5, UR12, UPT ;  /* 0x0000000c0500728c */ /* 0x000fc6000bf05270 */
[----:B------:R-:W-:Y:S08]  /*13d0*/  I2F.F64 R24, R25 ;  /* 0x0000001900187312 */ /* 0x000ff00000201c00 */
[----:B------:R-:W-:Y:S08]  /*13e0*/  I2F.F64 R22, R23 ;  /* 0x0000001700167312 */ /* 0x000ff00000201c00 */
[----:B------:R-:W-:Y:S08]  /*13f0*/  I2F.F64 R18, R19 ;  /* 0x0000001300127312 */ /* 0x000ff00000201c00 */
[----:B--2---:R-:W0:Y:S02]  /*1400*/  F2F.F64.F32 R28, R5 ;  /* 0x00000005001c7310 */ /* 0x004e240000201800 */
[----:B0-----:R-:W-:-:S06]  /*1410*/  DFMA R10, R28, R10, R20 ;  /* 0x0000000a1c0a722b */ /* 0x001fcc0000000014 */
[----:B---3--:R-:W0:Y:S01]  /*1420*/  F2F.F64.F32 R12, R12 ;  /* 0x0000000c000c7310 */ /* 0x008e220000201800 */
[----:B------:R-:W-:-:S07]  /*1430*/  DADD R8, R28, R8 ;  /* 0x000000001c087229 */ /* 0x000fce0000000008 */
[----:B----4-:R-:W1:Y:S01]  /*1440*/  F2F.F64.F32 R20, R16 ;  /* 0x0000001000147310 */ /* 0x010e620000201800 */
[----:B0-----:R-:W-:Y:S02]  /*1450*/  DFMA R10, R12, R24, R10 ;  /* 0x000000180c0a722b */ /* 0x001fe4000000000a */
[----:B------:R-:W-:-:S05]  /*1460*/  DADD R8, R8, R12 ;  /* 0x0000000008087229 */ /* 0x000fca000000000c */
[----:B-----5:R-:W0:Y:S01]  /*1470*/  F2F.F64.F32 R14, R14 ;  /* 0x0000000e000e7310 */ /* 0x020e220000201800 */
[----:B-1----:R-:W-:Y:S02]  /*1480*/  DFMA R10, R20, R22, R10 ;  /* 0x00000016140a722b */ /* 0x002fe4000000000a */
[----:B------:R-:W-:-:S06]  /*1490*/  DADD R8, R8, R20 ;  /* 0x0000000008087229 */ /* 0x000fcc0000000014 */
[----:B0-----:R-:W-:Y:S02]  /*14a0*/  DFMA R20, R14, R18, R10 ;  /* 0x000000120e14722b */ /* 0x001fe4000000000a */
[----:B------:R-:W-:Y:S01]  /*14b0*/  DADD R8, R8, R14 ;  /* 0x0000000008087229 */ /* 0x000fe2000000000e */
[----:B------:R-:W-:Y:S10]  /*14c0*/  BRA.U UP0, `(.L_x_14) ;  /* 0xfffffffd002c7547 */ /* 0x000ff4000b83ffff */
[----:B------:R-:W-:-:S05]  /*14d0*/  UMOV UR5, UR12 ;  /* 0x0000000c00057c82 */ /* 0x000fca0008000000 */
.L_x_13:
[----:B------:R-:W0:Y:S01]  /*14e0*/  LDC R5, c[0x0][0x388] ;  /* 0x0000e200ff057b82 */ /* 0x000e220000000800 */
[----:B------:R1:W2:Y:S01]  /*14f0*/  I2F.F64 R16, R6 ;  /* 0x0000000600107312 */ /* 0x0002a20000201c00 */
[----:B0-----:R-:W-:-:S05]  /*1500*/  VIADD R5, R5, 0xffffffff ;  /* 0xffffffff05057836 */ /* 0x001fca0000000000 */
[----:B------:R-:W-:-:S04]  /*1510*/  LOP3.LUT R7, R5, 0x3, RZ, 0xc0, !PT ;  /* 0x0000000305077812 */ /* 0x000fc800078ec0ff */
[----:B------:R-:W-:-:S13]  /*1520*/  ISETP.NE.AND P1, PT, R7, RZ, PT ;  /* 0x000000ff0700720c */ /* 0x000fda0003f25270 */
[----:B-12---:R-:W-:Y:S05]  /*1530*/  @!P1 BRA `(.L_x_15) ;  /* 0x0000000000ac9947 */ /* 0x006fea0003800000 */
[----:B------:R-:W0:Y:S01]  /*1540*/  LDCU UR6, c[0x0][0x390] ;  /* 0x00007200ff0677ac */ /* 0x000e220008000800 */
[----:B------:R-:W-:Y:S02]  /*1550*/  VIADD R19, R6, UR5 ;  /* 0x0000000506137c36 */ /* 0x000fe40008000000 */
[----:B------:R-:W-:Y:S01]  /*1560*/  IMAD.U32 R14, RZ, RZ, UR13 ;  /* 0x0000000dff0e7e24 */ /* 0x000fe2000f8e00ff */
[----:B------:R-:W1:Y:S01]  /*1570*/  LDCU.64 UR24, c[0x0][0x380] ;  /* 0x00007000ff1877ac */ /* 0x000e620008000a00 */
[----:B------:R-:W-:Y:S01]  /*1580*/  IMAD.MOV.U32 R15, RZ, RZ, RZ ;  /* 0x000000ffff0f7224 */ /* 0x000fe200078e00ff */
[----:B------:R-:W-:-:S05]  /*1590*/  SHF.R.S32.HI R5, RZ, 0x1f, R19 ;  /* 0x0000001fff057819 */ /* 0x000fca0000011413 */
[----:B0-----:R-:W-:Y:S02]  /*15a0*/  IMAD R5, R5, UR6, RZ ;  /* 0x0000000605057c24 */ /* 0x001fe4000f8e02ff */
[----:B------:R-:W-:-:S05]  /*15b0*/  IMAD.WIDE.U32 R10, R19, UR6, R14 ;  /* 0x00000006130a7c25 */ /* 0x000fca000f8e000e */
[----:B------:R-:W-:Y:S02]  /*15c0*/  IADD3 R5, PT, PT, R11, R5, RZ ;  /* 0x000000050b057210 */ /* 0x000fe40007ffe0ff */
[----:B-1----:R-:W-:-:S04]  /*15d0*/  LEA R12, P1, R10, UR24, 0x2 ;  /* 0x000000180a0c7c11 */ /* 0x002fc8000f8210ff */
[----:B------:R-:W-:-:S05]  /*15e0*/  LEA.HI.X R13, R10, UR25, R5, 0x2, P1 ;  /* 0x000000190a0d7c11 */ /* 0x000fca00088f1405 */
[----:B------:R-:W2:Y:S01]  /*15f0*/  LDG.E.CONSTANT R12, desc[UR14][R12.64] ;  /* 0x0000000e0c0c7981 */ /* 0x000ea2000c1e9900 */
[----:B------:R-:W-:Y:S01]  /*1600*/  I2F.F64 R10, R19 ;  /* 0x00000013000a7312 */ /* 0x000fe20000201c00 */
[----:B------:R-:W-:-:S07]  /*1610*/  ISETP.NE.AND P1, PT, R7, 0x1, PT ;  /* 0x000000010700780c */ /* 0x000fce0003f25270 */
[----:B--2---:R-:W0:Y:S02]  /*1620*/  F2F.F64.F32 R22, R12 ;  /* 0x0000000c00167310 */ /* 0x004e240000201800 */
[----:B0-----:R-:W-:Y:S02]  /*1630*/  DFMA R20, R22, R10, R20 ;  /* 0x0000000a1614722b */ /* 0x001fe40000000014 */
[----:B------:R-:W-:Y:S02]  /*1640*/  DADD R8, R8, R22 ;  /* 0x0000000008087229 */ /* 0x000fe40000000016 */
[----:B------:R-:W-:Y:S09]  /*1650*/  @!P1 BRA `(.L_x_15) ;  /* 0x0000000000649947 */ /* 0x000ff20003800000 */
[----:B------:R-:W-:Y:S01]  /*1660*/  ISETP.NE.AND P1, PT, R7, 0x2, PT ;  /* 0x000000020700780c */ /* 0x000fe20003f25270 */
[----:B------:R-:W-:-:S04]  /*1670*/  VIADD R5, R19, 0x1 ;  /* 0x0000000113057836 */ /* 0x000fc80000000000 */
[----:B------:R-:W-:Y:S01]  /*1680*/  IMAD.WIDE.U32 R12, R5, UR6, R14 ;  /* 0x00000006050c7c25 */ /* 0x000fe2000f8e000e */
[----:B------:R-:W-:Y:S02]  /*1690*/  SHF.R.S32.HI R7, RZ, 0x1f, R5 ;  /* 0x0000001fff077819 */ /* 0x000fe40000011405 */
[----:B------:R-:W-:-:S03]  /*16a0*/  LEA R10, P2, R12, UR24, 0x2 ;  /* 0x000000180c0a7c11 */ /* 0x000fc6000f8410ff */
[----:B------:R-:W-:Y:S02]  /*16b0*/  IMAD R11, R7, UR6, RZ ;  /* 0x00000006070b7c24 */ /* 0x000fe4000f8e02ff */
[----:B------:R-:W-:Y:S02]  /*16c0*/  @P1 VIADD R19, R19, 0x2 ;  /* 0x0000000213131836 */ /* 0x000fe40000000000 */
[----:B------:R-:W-:Y:S02]  /*16d0*/  IMAD.IADD R11, R13, 0x1, R11 ;  /* 0x000000010d0b7824 */ /* 0x000fe400078e020b */
[----:B------:R-:W-:Y:S01]  /*16e0*/  @P1 IMAD.WIDE.U32 R14, R19, UR6, R14 ;  /* 0x00000006130e1c25 */ /* 0x000fe2000f8e000e */
[----:B------:R-:W-:Y:S02]  /*16f0*/  @P1 SHF.R.S32.HI R7, RZ, 0x1f, R19 ;  /* 0x0000001fff071819 */ /* 0x000fe40000011413 */
[----:B------:R-:W-:Y:S02]  /*1700*/  LEA.HI.X R11, R12, UR25, R11, 0x2, P2 ;  /* 0x000000190c0b7c11 */ /* 0x000fe400090f140b */
[----:B------:R-:W-:Y:S01]  /*1710*/  @P1 LEA R12, P2, R14, UR24, 0x2 ;  /* 0x000000180e0c1c11 */ /* 0x000fe2000f8410ff */
[----:B------:R-:W-:-:S02]  /*1720*/  @P1 IMAD R7, R7, UR6, RZ ;  /* 0x0000000607071c24 */ /* 0x000fc4000f8e02ff */
[----:B------:R-:W2:Y:S02]  /*1730*/  LDG.E.CONSTANT R10, desc[UR14][R10.64] ;  /* 0x0000000e0a0a7981 */ /* 0x000ea4000c1e9900 */
[----:B------:R-:W-:-:S05]  /*1740*/  @P1 IMAD.IADD R7, R15, 0x1, R7 ;  /* 0x000000010f071824 */ /* 0x000fca00078e0207 */
[----:B------:R-:W-:-:S05]  /*1750*/  @P1 LEA.HI.X R13, R14, UR25, R7, 0x2, P2 ;  /* 0x000000190e0d1c11 */ /* 0x000fca00090f1407 */
[----:B------:R-:W3:Y:S01]  /*1760*/  @P1 LDG.E.CONSTANT R12, desc[UR14][R12.64] ;  /* 0x0000000e0c0c1981 */ /* 0x000ee2000c1e9900 */
[----:B------:R-:W-:Y:S08]  /*1770*/  I2F.F64 R14, R5 ;  /* 0x00000005000e7312 */ /* 0x000ff00000201c00 */
[----:B------:R-:W-:Y:S08]  /*1780*/  @P1 I2F.F64 R18, R19 ;  /* 0x0000001300121312 */ /* 0x000ff00000201c00 */
[----:B--2---:R-:W0:Y:S08]  /*1790*/  F2F.F64.F32 R22, R10 ;  /* 0x0000000a00167310 */ /* 0x004e300000201800 */
[----:B---3--:R-:W1:Y:S01]  /*17a0*/  @P1 F2F.F64.F32 R24, R12 ;  /* 0x0000000c00181310 */ /* 0x008e620000201800 */
[----:B0-----:R-:W-:-:S02]  /*17b0*/  DFMA R20, R22, R14, R20 ;  /* 0x0000000e1614722b */ /* 0x001fc40000000014 */
[----:B------:R-:W-:-:S06]  /*17c0*/  DADD R8, R8, R22 ;  /* 0x0000000008087229 */ /* 0x000fcc0000000016 */
[----:B-1----:R-:W-:Y:S02]  /*17d0*/  @P1 DFMA R20, R24, R18, R20 ;  /* 0x000000121814122b */ /* 0x002fe40000000014 */
[----:B------:R-:W-:-:S11]  /*17e0*/  @P1 DADD R8, R8, R24 ;  /* 0x0000000008081229 */ /* 0x000fd60000000018 */
.L_x_15:
[----:B------:R-:W-:Y:S01]  /*17f0*/  DADD R12, -R16, UR18 ;  /* 0x00000012100c7e29 */ /* 0x000fe20008000100 */
[----:B------:R-:W0:Y:S01]  /*1800*/  LDC R7, c[0x0][0x390] ;  /* 0x0000e400ff077b82 */ /* 0x000e220000000800 */
[----:B------:R-:W-:-:S06]  /*1810*/  SHF.R.S32.HI R14, RZ, 0x1f, R26 ;  /* 0x0000001fff0e7819 */ /* 0x000fcc000001141a */
[----:B------:R-:W-:Y:S01]  /*1820*/  DFMA R22, R8, R12, R20 ;  /* 0x0000000c0816722b */ /* 0x000fe20000000014 */
[----:B------:R-:W1:Y:S01]  /*1830*/  LDC.64 R10, c[0x0][0x3a0] ;  /* 0x0000e800ff0a7b82 */ /* 0x000e620000000a00 */
[----:B------:R-:W-:Y:S01]  /*1840*/  MOV R12, UR13 ;  /* 0x0000000d000c7c02 */ /* 0x000fe20008000f00 */
[----:B------:R-:W-:-:S05]  /*1850*/  IMAD.MOV.U32 R13, RZ, RZ, RZ ;  /* 0x000000ffff0d7224 */ /* 0x000fca00078e00ff */
[----:B------:R-:W-:Y:S01]  /*1860*/  DMUL R22, R22, UR22 ;  /* 0x0000001616167c28 */ /* 0x000fe20008000000 */
[----:B0-----:R-:W-:-:S09]  /*1870*/  IMAD R5, R14, R7, RZ ;  /* 0x000000070e057224 */ /* 0x001fd200078e02ff */
[----:B------:R0:W2:Y:S01]  /*1880*/  F2F.F32.F64 R23, R22 ;  /* 0x0000001600177310 */ /* 0x0000a20000301000 */
[----:B------:R-:W-:-:S04]  /*1890*/  IMAD.WIDE.U32 R14, R26, R7, R12 ;  /* 0x000000071a0e7225 */ /* 0x000fc800078e000c */
[----:B------:R-:W-:Y:S01]  /*18a0*/  IMAD.IADD R5, R15, 0x1, R5 ;  /* 0x000000010f057824 */ /* 0x000fe200078e0205 */
[----:B-1----:R-:W-:Y:S01]  /*18b0*/  LEA R18, P1, R14, R10, 0x2 ;  /* 0x0000000a0e127211 */ /* 0x002fe200078210ff */
[----:B0-----:R-:W-:-:S03]  /*18c0*/  VIADD R22, R26, 0x1 ;  /* 0x000000011a167836 */ /* 0x001fc60000000000 */
[----:B------:R-:W-:Y:S02]  /*18d0*/  LEA.HI.X R19, R14, R11, R5, 0x2, P1 ;  /* 0x0000000b0e137211 */ /* 0x000fe400008f1405 */
[----:B------:R-:W-:-:S03]  /*18e0*/  ISETP.GE.AND P1, PT, R22, R3, PT ;  /* 0x000000031600720c */ /* 0x000fc60003f26270 */
[----:B--2---:R3:W-:Y:S10]  /*18f0*/  STG.E desc[UR14][R18.64], R23 ;  /* 0x0000001712007986 */ /* 0x0047f4000c10190e */
[----:B---3--:R-:W-:Y:S05]  /*1900*/  @P1 BRA `(.L_x_2) ;  /* 0x0000001000601947 */ /* 0x008fea0003800000 */
[----:B------:R-:W-:Y:S01]  /*1910*/  LOP3.LUT R14, RZ, R26, RZ, 0x33, !PT ;  /* 0x0000001aff0e7212 */ /* 0x000fe200078e33ff */
[----:B------:R-:W-:Y:S04]  /*1920*/  BSSY.RECONVERGENT B0, `(.L_x_16) ;  /* 0x000007a000007945 */ /* 0x000fe80003800200 */
[----:B------:R-:W-:-:S05]  /*1930*/  IMAD.IADD R14, R3, 0x1, R14 ;  /* 0x00000001030e7824 */ /* 0x000fca00078e020e */
[----:B------:R-:W-:-:S13]  /*1940*/  LOP3.LUT P1, RZ, R14, 0x3, RZ, 0xc0, !PT ;  /* 0x000000030eff7812 */ /* 0x000fda000782c0ff */
[----:B------:R-:W-:Y:S05]  /*1950*/  @!P1 BRA `(.L_x_17) ;  /* 0x0000000400d89947 */ /* 0x000fea0003800000 */
[----:B------:R-:W0:Y:S01]  /*1960*/  LDC.64 R14, c[0x0][0x380] ;  /* 0x0000e000ff0e7b82 */ /* 0x000e220000000a00 */
[----:B------:R-:W-:Y:S01]  /*1970*/  IADD3 R26, PT, PT, R26, 0x1, RZ ;  /* 0x000000011a1a7810 */ /* 0x000fe20007ffe0ff */
[----:B------:R-:W-:-:S03]  /*1980*/  IMAD.WIDE.U32 R24, R6, R7, R12 ;  /* 0x0000000706187225 */ /* 0x000fc600078e000c */
[----:B------:R-:W-:Y:S01]  /*1990*/  SHF.R.S32.HI R22, RZ, 0x1f, R26 ;  /* 0x0000001fff167819 */ /* 0x000fe2000001141a */
[----:B------:R-:W-:-:S04]  /*19a0*/  IMAD.WIDE.U32 R18, R26, R7, R12 ;  /* 0x000000071a127225 */ /* 0x000fc800078e000c */
[----:B------:R-:W-:Y:S01]  /*19b0*/  IMAD R5, R22, R7, RZ ;  /* 0x0000000716057224 */ /* 0x000fe200078e02ff */
[----:B------:R-:W-:-:S03]  /*19c0*/  SHF.R.S32.HI R22, RZ, 0x1f, R6 ;  /* 0x0000001fff167819 */ /* 0x000fc60000011406 */
[----:B------:R-:W-:Y:S02]  /*19d0*/  IMAD.IADD R5, R19, 0x1, R5 ;  /* 0x0000000113057824 */ /* 0x000fe400078e0205 */
[----:B------:R-:W-:-:S03]  /*19e0*/  IMAD R19, R22, R7, RZ ;  /* 0x0000000716137224 */ /* 0x000fc600078e02ff */
[C---:B------:R-:W-:Y:S01]  /*19f0*/  SHF.L.U64.HI R28, R18.reuse, 0x2, R5 ;  /* 0x00000002121c7819 */ /* 0x040fe20000010205 */
[----:B------:R-:W-:Y:S02]  /*1a00*/  IMAD.SHL.U32 R5, R18, 0x4, RZ ;  /* 0x0000000412057824 */ /* 0x000fe400078e00ff */
[----:B------:R-:W-:Y:S01]  /*1a10*/  IMAD.IADD R6, R25, 0x1, R19 ;  /* 0x0000000119067824 */ /* 0x000fe200078e0213 */
[CC--:B0-----:R-:W-:Y:S02]  /*1a20*/  LEA R18, P1, R24.reuse, R14.reuse, 0x2 ;  /* 0x0000000e18127211 */ /* 0x0c1fe400078210ff */
[----:B------:R-:W-:Y:S02]  /*1a30*/  IADD3 R22, P2, PT, R5, R14, RZ ;  /* 0x0000000e05167210 */ /* 0x000fe40007f5e0ff */
[----:B------:R-:W-:-:S03]  /*1a40*/  LEA.HI.X R19, R24, R15, R6, 0x2, P1 ;  /* 0x0000000f18137211 */ /* 0x000fc600008f1406 */
[----:B------:R-:W-:Y:S02]  /*1a50*/  IMAD.X R23, R28, 0x1, R15, P2 ;  /* 0x000000011c177824 */ /* 0x000fe400010e060f */
[----:B------:R-:W2:Y:S04]  /*1a60*/  LDG.E.CONSTANT R27, desc[UR14][R18.64] ;  /* 0x0000000e121b7981 */ /* 0x000ea8000c1e9900 */
[----:B------:R-:W3:Y:S01]  /*1a70*/  LDG.E.CONSTANT R22, desc[UR14][R22.64] ;  /* 0x0000000e16167981 */ /* 0x000ee2000c1e9900 */
[----:B------:R-:W-:Y:S01]  /*1a80*/  IADD3 R6, PT, PT, R4, 0x3, RZ ;  /* 0x0000000304067810 */ /* 0x000fe20007ffe0ff */
[----:B--2---:R-:W-:Y:S08]  /*1a90*/  F2F.F64.F32 R18, R27 ;  /* 0x0000001b00127310 */ /* 0x004ff00000201800 */
[----:B---3--:R-:W0:Y:S02]  /*1aa0*/  F2F.F64.F32 R22, R22 ;  /* 0x0000001600167310 */ /* 0x008e240000201800 */
[----:B0-----:R-:W-:-:S08]  /*1ab0*/  DADD R24, -R18, R22 ;  /* 0x0000000012187229 */ /* 0x001fd00000000116 */
[----:B------:R-:W-:Y:S02]  /*1ac0*/  DADD R8, R8, R24 ;  /* 0x0000000008087229 */ /* 0x000fe40000000018 */
[----:B------:R-:W0:Y:S02]  /*1ad0*/  I2F.F64 R24, R26 ;  /* 0x0000001a00187312 */ /* 0x000e240000201c00 */
[----:B0-----:R-:W-:-:S06]  /*1ae0*/  DFMA R20, R22, R24, R20 ;  /* 0x000000181614722b */ /* 0x001fcc0000000014 */
[----:B------:R-:W0:Y:S02]  /*1af0*/  I2F.F64 R24, R6 ;  /* 0x0000000600187312 */ /* 0x000e240000201c00 */
[----:B------:R-:W-:Y:S01]  /*1b00*/  DFMA R20, -R16, R18, R20 ;  /* 0x000000121014722b */ /* 0x000fe20000000114 */
[----:B------:R-:W-:-:S05]  /*1b10*/  IADD3 R16, P1, PT, R5, R10, RZ ;  /* 0x0000000a05107210 */ /* 0x000fca0007f3e0ff */
[----:B------:R-:W-:Y:S01]  /*1b20*/  IMAD.X R17, R28, 0x1, R11, P1 ;  /* 0x000000011c117824 */ /* 0x000fe200008e060b */
[----:B0-----:R-:W-:Y:S01]  /*1b30*/  DADD R18, -R24, UR18 ;  /* 0x0000001218127e29 */ /* 0x001fe20008000100 */
[----:B------:R-:W-:-:S04]  /*1b40*/  IMAD.U32 R25, RZ, RZ, UR4 ;  /* 0x00000004ff197e24 */ /* 0x000fc8000f8e00ff */
[----:B------:R-:W-:-:S03]  /*1b50*/  IMAD R25, R25, UR11, R2 ;  /* 0x0000000b19197c24 */ /* 0x000fc6000f8e0202 */
[----:B------:R-:W-:Y:S02]  /*1b60*/  DFMA R18, R8, R18, R20 ;  /* 0x000000120812722b */ /* 0x000fe40000000014 */
[----:B------:R-:W-:-:S04]  /*1b70*/  VIMNMX R25, PT, PT, R25, UR8, !PT ;  /* 0x0000000819197c48 */ /* 0x000fc8000ffe0100 */
[----:B------:R-:W-:Y:S02]  /*1b80*/  LOP3.LUT R28, RZ, R25, RZ, 0x33, !PT ;  /* 0x00000019ff1c7212 */ /* 0x000fe400078e33ff */
[----:B------:R-:W-:Y:S01]  /*1b90*/  DMUL R18, R18, UR22 ;  /* 0x0000001612127c28 */ /* 0x000fe20008000000 */
[----:B------:R-:W-:Y:S02]  /*1ba0*/  VIADD R22, R25, 0x2 ;  /* 0x0000000219167836 */ /* 0x000fe40000000000 */
[----:B------:R-:W-:-:S05]  /*1bb0*/  IMAD.IADD R5, R3, 0x1, R28 ;  /* 0x0000000103057824 */ /* 0x000fca00078e021c */
[----:B------:R-:W-:Y:S02]  /*1bc0*/  LOP3.LUT R5, R5, 0x3, RZ, 0xc0, !PT ;  /* 0x0000000305057812 */ /* 0x000fe400078ec0ff */
[----:B------:R-:W0:Y:S02]  /*1bd0*/  F2F.F32.F64 R19, R18 ;  /* 0x0000001200137310 */ /* 0x000e240000301000 */
[----:B------:R-:W-:Y:S01]  /*1be0*/  ISETP.NE.AND P1, PT, R5, 0x1, PT ;  /* 0x000000010500780c */ /* 0x000fe20003f25270 */
[----:B0-----:R0:W-:-:S12]  /*1bf0*/  STG.E desc[UR14][R16.64], R19 ;  /* 0x0000001310007986 */ /* 0x0011d8000c10190e */
[----:B------:R-:W-:Y:S05]  /*1c00*/  @!P1 BRA `(.L_x_17) ;  /* 0x00000004002c9947 */ /* 0x000fea0003800000 */
[----:B0-----:R-:W-:Y:S01]  /*1c10*/  SHF.R.S32.HI R16, RZ, 0x1f, R6 ;  /* 0x0000001fff107819 */ /* 0x001fe20000011406 */
[----:B------:R-:W-:Y:S01]  /*1c20*/  IMAD.WIDE.U32 R22, R6, R7, R12 ;  /* 0x0000000706167225 */ /* 0x000fe200078e000c */
[----:B------:R-:W-:-:S03]  /*1c30*/  IADD3 R26, PT, PT, R25, 0x2, RZ ;  /* 0x00000002191a7810 */ /* 0x000fc60007ffe0ff */
[-C--:B------:R-:W-:Y:S01]  /*1c40*/  IMAD R5, R16, R7.reuse, RZ ;  /* 0x0000000710057224 */ /* 0x080fe200078e02ff */
[----:B------:R-:W-:Y:S02]  /*1c50*/  SHF.R.S32.HI R16, RZ, 0x1f, R26 ;  /* 0x0000001fff107819 */ /* 0x000fe4000001141a */
[----:B------:R-:W-:Y:S01]  /*1c60*/  LEA R18, P1, R22, R14, 0x2 ;  /* 0x0000000e16127211 */ /* 0x000fe200078210ff */
[----:B------:R-:W-:Y:S02]  /*1c70*/  IMAD.IADD R5, R23, 0x1, R5 ;  /* 0x0000000117057824 */ /* 0x000fe400078e0205 */
[-C--:B------:R-:W-:Y:S02]  /*1c80*/  IMAD R23, R16, R7.reuse, RZ ;  /* 0x0000000710177224 */ /* 0x080fe400078e02ff */
[----:B------:R-:W-:Y:S01]  /*1c90*/  IMAD.WIDE.U32 R16, R26, R7, R12 ;  /* 0x000000071a107225 */ /* 0x000fe200078e000c */
[----:B------:R-:W-:-:S03]  /*1ca0*/  LEA.HI.X R19, R22, R15, R5, 0x2, P1 ;  /* 0x0000000f16137211 */ /* 0x000fc600008f1405 */
[----:B------:R-:W-:Y:S02]  /*1cb0*/  IMAD.IADD R17, R17, 0x1, R23 ;  /* 0x0000000111117824 */ /* 0x000fe400078e0217 */
[C---:B------:R-:W-:Y:S01]  /*1cc0*/  IMAD.SHL.U32 R5, R16.reuse, 0x4, RZ ;  /* 0x0000000410057824 */ /* 0x040fe200078e00ff */
[----:B------:R-:W2:Y:S02]  /*1cd0*/  LDG.E.CONSTANT R27, desc[UR14][R18.64] ;  /* 0x0000000e121b7981 */ /* 0x000ea4000c1e9900 */
[----:B------:R-:W-:Y:S02]  /*1ce0*/  SHF.L.U64.HI R24, R16, 0x2, R17 ;  /* 0x0000000210187819 */ /* 0x000fe40000010211 */
[----:B------:R-:W-:-:S05]  /*1cf0*/  IADD3 R16, P1, PT, R5, R14, RZ ;  /* 0x0000000e05107210 */ /* 0x000fca0007f3e0ff */
[----:B------:R-:W-:-:S05]  /*1d00*/  IMAD.X R17, R24, 0x1, R15, P1 ;  /* 0x0000000118117824 */ /* 0x000fca00008e060f */
[----:B------:R2:W3:Y:S01]  /*1d10*/  LDG.E.CONSTANT R29, desc[UR14][R16.64] ;  /* 0x0000000e101d7981 */ /* 0x0004e2000c1e9900 */
[----:B------:R-:W-:-:S05]  /*1d20*/  IMAD.IADD R28, R3, 0x1, R28 ;  /* 0x00000001031c7824 */ /* 0x000fca00078e021c */
[----:B------:R-:W-:Y:S01]  /*1d30*/  LOP3.LUT R28, R28, 0x3, RZ, 0xc0, !PT ;  /* 0x000000031c1c7812 */ /* 0x000fe200078ec0ff */
[----:B--2---:R-:W-:Y:S08]  /*1d40*/  F2F.F64.F32 R16, R27 ;  /* 0x0000001b00107310 */ /* 0x004ff00000201800 */
[----:B---3--:R-:W0:Y:S02]  /*1d50*/  F2F.F64.F32 R18, R29 ;  /* 0x0000001d00127310 */ /* 0x008e240000201800 */
[----:B0-----:R-:W-:-:S08]  /*1d60*/  DADD R22, -R16, R18 ;  /* 0x0000000010167229 */ /* 0x001fd00000000112 */
[----:B------:R-:W-:Y:S02]  /*1d70*/  DADD R8, R8, R22 ;  /* 0x0000000008087229 */ /* 0x000fe40000000016 */
[----:B------:R-:W0:Y:S02]  /*1d80*/  I2F.F64 R22, R26 ;  /* 0x0000001a00167312 */ /* 0x000e240000201c00 */
[----:B0-----:R-:W-:-:S06]  /*1d90*/  DFMA R20, R18, R22, R20 ;  /* 0x000000161214722b */ /* 0x001fcc0000000014 */
[----:B------:R0:W1:Y:S02]  /*1da0*/  I2F.F64 R22, R6 ;  /* 0x0000000600167312 */ /* 0x0000640000201c00 */
[----:B0-----:R-:W-:-:S06]  /*1db0*/  IADD3 R6, PT, PT, R4, 0x4, RZ ;  /* 0x0000000404067810 */ /* 0x001fcc0007ffe0ff */
[----:B------:R-:W0:Y:S01]  /*1dc0*/  I2F.F64 R18, R6 ;  /* 0x0000000600127312 */ /* 0x000e220000201c00 */
[----:B-1----:R-:W-:Y:S02]  /*1dd0*/  DFMA R20, -R22, R16, R20 ;  /* 0x000000101614722b */ /* 0x002fe40000000114 */
[----:B0-----:R-:W-:-:S08]  /*1de0*/  DADD R16, -R18, UR18 ;  /* 0x0000001212107e29 */ /* 0x001fd00008000100 */
[----:B------:R-:W-:Y:S01]  /*1df0*/  DFMA R16, R8, R16, R20 ;  /* 0x000000100810722b */ /* 0x000fe20000000014 */
[----:B------:R-:W-:-:S07]  /*1e00*/  IADD3 R22, P1, PT, R5, R10, RZ ;  /* 0x0000000a05167210 */ /* 0x000fce0007f3e0ff */
[----:B------:R-:W-:Y:S01]  /*1e10*/  DMUL R16, R16, UR22 ;  /* 0x0000001610107c28 */ /* 0x000fe20008000000 */
[----:B------:R-:W-:Y:S01]  /*1e20*/  IMAD.X R23, R24, 0x1, R11, P1 ;  /* 0x0000000118177824 */ /* 0x000fe200008e060b */
[----:B------:R-:W-:-:S08]  /*1e30*/  ISETP.NE.AND P1, PT, R28, 0x2, PT ;  /* 0x000000021c00780c */ /* 0x000fd00003f25270 */
[----:B------:R-:W0:Y:S01]  /*1e40*/  F2F.F32.F64 R17, R16 ;  /* 0x0000001000117310 */ /* 0x000e220000301000 */
[----:B------:R-:W-:Y:S01]  /*1e50*/  VIADD R5, R25, 0x3 ;  /* 0x0000000319057836 */ /* 0x000fe20000000000 */
[----:B0-----:R0:W-:Y:S03]  /*1e60*/  STG.E desc[UR14][R22.64], R17 ;  /* 0x0000001116007986 */ /* 0x0011e6000c10190e */
[----:B0-----:R-:W-:Y:S01]  /*1e70*/  IMAD.MOV.U32 R22, RZ, RZ, R5 ;  /* 0x000000ffff167224 */ /* 0x001fe200078e0005 */
[----:B------:R-:W-:Y:S06]  /*1e80*/  @!P1 BRA `(.L_x_17) ;  /* 0x00000000008c9947 */ /* 0x000fec0003800000 */
[----:B------:R-:W-:Y:S01]  /*1e90*/  SHF.R.S32.HI R22, RZ, 0x1f, R5 ;  /* 0x0000001fff167819 */ /* 0x000fe20000011405 */
[----:B------:R-:W-:-:S04]  /*1ea0*/  IMAD.WIDE.U32 R16, R5, R7, R12 ;  /* 0x0000000705107225 */ /* 0x000fc800078e000c */
[-C--:B------:R-:W-:Y:S01]  /*1eb0*/  IMAD R23, R22, R7.reuse, RZ ;  /* 0x0000000716177224 */ /* 0x080fe200078e02ff */
[----:B------:R-:W-:Y:S01]  /*1ec0*/  SHF.R.S32.HI R22, RZ, 0x1f, R6 ;  /* 0x0000001fff167819 */ /* 0x000fe20000011406 */
[----:B------:R-:W-:-:S03]  /*1ed0*/  IMAD.WIDE.U32 R12, R6, R7, R12 ;  /* 0x00000007060c7225 */ /* 0x000fc600078e000c */
[----:B------:R-:W-:Y:S01]  /*1ee0*/  IADD3 R17, PT, PT, R17, R23, RZ ;  /* 0x0000001711117210 */ /* 0x000fe20007ffe0ff */
[----:B------:R-:W-:Y:S02]  /*1ef0*/  IMAD R27, R22, R7, RZ ;  /* 0x00000007161b7224 */ /* 0x000fe400078e02ff */
[C---:B------:R-:W-:Y:S01]  /*1f00*/  IMAD.SHL.U32 R23, R16.reuse, 0x4, RZ ;  /* 0x0000000410177824 */ /* 0x040fe200078e00ff */
[----:B------:R-:W-:Y:S01]  /*1f10*/  SHF.L.U64.HI R6, R16, 0x2, R17 ;  /* 0x0000000210067819 */ /* 0x000fe20000010211 */
[----:B------:R-:W-:Y:S01]  /*1f20*/  IMAD.IADD R27, R13, 0x1, R27 ;  /* 0x000000010d1b7824 */ /* 0x000fe200078e021b */
[CC--:B------:R-:W-:Y:S02]  /*1f30*/  LEA R16, P2, R12.reuse, R14.reuse, 0x2 ;  /* 0x0000000e0c107211 */ /* 0x0c0fe400078410ff */
[----:B------:R-:W-:Y:S02]  /*1f40*/  IADD3 R14, P1, PT, R23, R14, RZ ;  /* 0x0000000e170e7210 */ /* 0x000fe40007f3e0ff */
[----:B------:R-:W-:-:S03]  /*1f50*/  LEA.HI.X R17, R12, R15, R27, 0x2, P2 ;  /* 0x0000000f0c117211 */ /* 0x000fc600010f141b */
[----:B------:R-:W-:Y:S02]  /*1f60*/  IMAD.X R15, R6, 0x1, R15, P1 ;  /* 0x00000001060f7824 */ /* 0x000fe400008e060f */
[----:B------:R-:W2:Y:S04]  /*1f70*/  LDG.E.CONSTANT R16, desc[UR14][R16.64] ;  /* 0x0000000e10107981 */ /* 0x000ea8000c1e9900 */
[----:B------:R0:W3:Y:S01]  /*1f80*/  LDG.E.CONSTANT R22, desc[UR14][R14.64] ;  /* 0x0000000e0e167981 */ /* 0x0000e2000c1e9900 */
[----:B------:R-:W-:Y:S01]  /*1f90*/  I2F.F64 R12, R5 ;  /* 0x00000005000c7312 */ /* 0x000fe20000201c00 */
[----:B------:R-:W-:-:S07]  /*1fa0*/  VIADD R4, R4, 0x5 ;  /* 0x0000000504047836 */ /* 0x000fce0000000000 */
[----:B0-----:R-:W0:Y:S02]  /*1fb0*/  I2F.F64 R14, R4 ;  /* 0x00000004000e7312 */ /* 0x001e240000201c00 */
[----:B0-----:R-:W-:-:S06]  /*1fc0*/  DADD R14, -R14, UR18 ;  /* 0x000000120e0e7e29 */ /* 0x001fcc0008000100 */
[----:B--2---:R-:W-:Y:S08]  /*1fd0*/  F2F.F64.F32 R26, R16 ;  /* 0x00000010001a7310 */ /* 0x004ff00000201800 */
[----:B---3--:R0:W1:Y:S02]  /*1fe0*/  F2F.F64.F32 R28, R22 ;  /* 0x00000016001c7310 */ /* 0x0080640000201800 */
[----:B0-----:R-:W-:Y:S01]  /*1ff0*/  VIADD R22, R25, 0x4 ;  /* 0x0000000419167836 */ /* 0x001fe20000000000 */
[----:B-1----:R-:W-:-:S02]  /*2000*/  DFMA R12, R28, R12, R20 ;  /* 0x0000000c1c0c722b */ /* 0x002fc40000000014 */
[----:B------:R-:W-:-:S06]  /*2010*/  DADD R28, -R26, R28 ;  /* 0x000000001a1c7229 */ /* 0x000fcc000000011c */
[----:B------:R-:W-:Y:S02]  /*2020*/  DFMA R20, R26, -R18, R12 ;  /* 0x800000121a14722b */ /* 0x000fe4000000000c */
[----:B------:R-:W-:Y:S01]  /*2030*/  DADD R8, R8, R28 ;  /* 0x0000000008087229 */ /* 0x000fe2000000001c */
[----:B------:R-:W-:Y:S01]  /*2040*/  IADD3 R12, P1, PT, R23, R10, RZ ;  /* 0x0000000a170c7210 */ /* 0x000fe20007f3e0ff */
[----:B------:R-:W-:-:S03]  /*2050*/  IMAD.MOV.U32 R26, RZ, RZ, R5 ;  /* 0x000000ffff1a7224 */ /* 0x000fc600078e0005 */
[----:B------:R-:W-:Y:S01]  /*2060*/  IADD3.X R13, PT, PT, R6, R11, RZ, P1, !PT ;  /* 0x0000000b060d7210 */ /* 0x000fe20000ffe4ff */
[----:B------:R-:W-:Y:S02]  /*2070*/  IMAD.MOV.U32 R6, RZ, RZ, R4 ;  /* 0x000000ffff067224 */ /* 0x000fe400078e0004 */
[----:B------:R-:W-:-:S08]  /*2080*/  DFMA R14, R8, R14, R20 ;  /* 0x0000000e080e722b */ /* 0x000fd00000000014 */
[----:B------:R-:W-:-:S10]  /*2090*/  DMUL R14, R14, UR22 ;  /* 0x000000160e0e7c28 */ /* 0x000fd40008000000 */
[----:B------:R-:W0:Y:S02]  /*20a0*/  F2F.F32.F64 R15, R14 ;  /* 0x0000000e000f7310 */ /* 0x000e240000301000 */
[----:B0-----:R1:W-:Y:S02]  /*20b0*/  STG.E desc[UR14][R12.64], R15 ;  /* 0x0000000f0c007986 */ /* 0x0013e4000c10190e */
.L_x_17:
[----:B------:R-:W-:Y:S05]  /*20c0*/  BSYNC.RECONVERGENT B0 ;  /* 0x0000000000007941 */ /* 0x000fea0003800200 */
.L_x_16:
[----:B------:R-:W-:-:S04]  /*20d0*/  IMAD.U32 R5, RZ, RZ, UR4 ;  /* 0x00000004ff057e24 */ /* 0x000fc8000f8e00ff */
[----:B------:R-:W-:-:S05]  /*20e0*/  IMAD R4, R5, UR11, R2 ;  /* 0x0000000b05047c24 */ /* 0x000fca000f8e0202 */
[----:B------:R-:W-:-:S04]  /*20f0*/  VIMNMX R4, PT, PT, R4, UR8, !PT ;  /* 0x0000000804047c48 */ /* 0x000fc8000ffe0100 */
[----:B------:R-:W-:-:S04]  /*2100*/  IADD3 R4, PT, PT, R3, -0x2, -R4 ;  /* 0xfffffffe03047810 */ /* 0x000fc80007ffe804 */
[----:B------:R-:W-:-:S13]  /*2110*/  ISETP.GE.U32.AND P1, PT, R4, 0x3, PT ;  /* 0x000000030400780c */ /* 0x000fda0003f26070 */
[----:B------:R-:W-:Y:S05]  /*2120*/  @!P1 BRA `(.L_x_2) ;  /* 0x0000000800589947 */ /* 0x000fea0003800000 */
.L_x_18:
[----:B------:R-:W2:Y:S01]  /*2130*/  LDCU.64 UR24, c[0x0][0x380] ;  /* 0x00007000ff1877ac */ /* 0x000ea20008000a00 */
[----:B0-----:R-:W-:Y:S01]  /*2140*/  IADD3 R17, PT, PT, R26, 0x1, RZ ;  /* 0x000000011a117810 */ /* 0x001fe20007ffe0ff */
[----:B------:R-:W-:-:S03]  /*2150*/  UMOV UR6, UR13 ;  /* 0x0000000d00067c82 */ /* 0x000fc60008000000 */
[----:B------:R-:W-:Y:S01]  /*2160*/  SHF.R.S32.HI R4, RZ, 0x1f, R17 ;  /* 0x0000001fff047819 */ /* 0x000fe20000011411 */
[----:B------:R-:W-:Y:S02]  /*2170*/  UMOV UR7, URZ ;  /* 0x000000ff00077c82 */ /* 0x000fe40008000000 */
[----:B-1----:R-:W-:-:S04]  /*2180*/  IMAD.WIDE.U32 R12, R17, R7, UR6 ;  /* 0x00000006110c7e25 */ /* 0x002fc8000f8e0007 */
[----:B------:R-:W-:Y:S01]  /*2190*/  IMAD R5, R4, R7, RZ ;  /* 0x0000000704057224 */ /* 0x000fe200078e02ff */
[----:B------:R-:W-:-:S03]  /*21a0*/  SHF.R.S32.HI R4, RZ, 0x1f, R6 ;  /* 0x0000001fff047819 */ /* 0x000fc60000011406 */
[----:B------:R-:W-:Y:S01]  /*21b0*/  IMAD.IADD R13, R13, 0x1, R5 ;  /* 0x000000010d0d7824 */ /* 0x000fe200078e0205 */
[----:B--2---:R-:W-:Y:S01]  /*21c0*/  LEA R14, P1, R12, UR24, 0x2 ;  /* 0x000000180c0e7c11 */ /* 0x004fe2000f8210ff */
[-C--:B------:R-:W-:Y:S02]  /*21d0*/  IMAD R19, R4, R7.reuse, RZ ;  /* 0x0000000704137224 */ /* 0x080fe400078e02ff */
[----:B------:R-:W-:Y:S01]  /*21e0*/  IMAD.WIDE.U32 R4, R6, R7, UR6 ;  /* 0x0000000606047e25 */ /* 0x000fe2000f8e0007 */
[----:B------:R-:W-:-:S03]  /*21f0*/  LEA.HI.X R15, R12, UR25, R13, 0x2, P1 ;  /* 0x000000190c0f7c11 */ /* 0x000fc600088f140d */
[----:B------:R-:W-:Y:S01]  /*2200*/  IMAD.IADD R5, R5, 0x1, R19 ;  /* 0x0000000105057824 */ /* 0x000fe200078e0213 */
[C---:B------:R-:W-:Y:S01]  /*2210*/  LEA R12, P1, R4.reuse, UR24, 0x2 ;  /* 0x00000018040c7c11 */ /* 0x040fe2000f8210ff */
[----:B------:R0:W2:Y:S03]  /*2220*/  LDG.E.CONSTANT R23, desc[UR14][R14.64] ;  /* 0x0000000e0e177981 */ /* 0x0000a6000c1e9900 */
[----:B------:R-:W-:-:S05]  /*2230*/  LEA.HI.X R13, R4, UR25, R5, 0x2, P1 ;  /* 0x00000019040d7c11 */ /* 0x000fca00088f1405 */
[----:B------:R2:W3:Y:S01]  /*2240*/  LDG.E.CONSTANT R18, desc[UR14][R12.64] ;  /* 0x0000000e0c127981 */ /* 0x0004e2000c1e9900 */
[----:B------:R-:W-:-:S04]  /*2250*/  VIADD R16, R26, 0x2 ;  /* 0x000000021a107836 */ /* 0x000fc80000000000 */
[----:B------:R-:W-:Y:S01]  /*2260*/  IMAD.WIDE.U32 R4, R16, R7, UR6 ;  /* 0x0000000610047e25 */ /* 0x000fe2000f8e0007 */
[----:B------:R-:W-:Y:S02]  /*2270*/  SHF.R.S32.HI R24, RZ, 0x1f, R16 ;  /* 0x0000001fff187819 */ /* 0x000fe40000011410 */
[----:B------:R-:W-:-:S03]  /*2280*/  LEA R28, P1, R4, UR24, 0x2 ;  /* 0x00000018041c7c11 */ /* 0x000fc6000f8210ff */
[----:B------:R-:W-:-:S04]  /*2290*/  IMAD R19, R24, R7, RZ ;  /* 0x0000000718137224 */ /* 0x000fc800078e02ff */
[----:B------:R-:W-:-:S05]  /*22a0*/  IMAD.IADD R5, R5, 0x1, R19 ;  /* 0x0000000105057824 */ /* 0x000fca00078e0213 */
[----:B------:R-:W-:-:S05]  /*22b0*/  LEA.HI.X R29, R4, UR25, R5, 0x2, P1 ;  /* 0x00000019041d7c11 */ /* 0x000fca00088f1405 */
[----:B------:R1:W4:Y:S01]  /*22c0*/  LDG.E.CONSTANT R25, desc[UR14][R28.64] ;  /* 0x0000000e1c197981 */ /* 0x000322000c1e9900 */
[----:B------:R-:W-:Y:S01]  /*22d0*/  I2F.F64 R4, R17 ;  /* 0x0000001100047312 */ /* 0x000fe20000201c00 */
[----:B------:R-:W-:-:S07]  /*22e0*/  IADD3 R24, PT, PT, R6, 0x1, RZ ;  /* 0x0000000106187810 */ /* 0x000fce0007ffe0ff */
[----:B0-----:R-:W-:Y:S08]  /*22f0*/  I2F.F64 R14, R6 ;  /* 0x00000006000e7312 */ /* 0x001ff00000201c00 */
[----:B------:R-:W-:Y:S08]  /*2300*/  I2F.F64 R16, R16 ;  /* 0x0000001000107312 */ /* 0x000ff00000201c00 */
[----:B--2---:R-:W0:Y:S08]  /*2310*/  F2F.F64.F32 R12, R23 ;  /* 0x00000017000c7310 */ /* 0x004e300000201800 */
[----:B---3--:R-:W2:Y:S01]  /*2320*/  F2F.F64.F32 R18, R18 ;  /* 0x0000001200127310 */ /* 0x008ea20000201800 */
[----:B0-----:R-:W-:-:S07]  /*2330*/  DFMA R20, R12, R4, R20 ;  /* 0x000000040c14722b */ /* 0x001fce0000000014 */
[----:B------:R-:W1:Y:S01]  /*2340*/  I2F.F64 R4, R24 ;  /* 0x0000001800047312 */ /* 0x000e620000201c00 */
[C---:B--2---:R-:W-:Y:S02]  /*2350*/  DFMA R14, R18.reuse, -R14, R20 ;  /* 0x8000000e120e722b */ /* 0x044fe40000000014 */
[----:B------:R-:W-:Y:S01]  /*2360*/  DADD R20, -R18, R12 ;  /* 0x0000000012147229 */ /* 0x000fe2000000010c */
[----:B------:R-:W-:Y:S01]  /*2370*/  SHF.R.S32.HI R18, RZ, 0x1f, R24 ;  /* 0x0000001fff127819 */ /* 0x000fe20000011418 */
[----:B-1----:R-:W-:-:S04]  /*2380*/  DADD R28, -R4, UR18 ;  /* 0x00000012041c7e29 */ /* 0x002fc80008000100 */
[----:B------:R-:W-:Y:S02]  /*2390*/  IMAD R19, R18, R7, RZ ;  /* 0x0000000712137224 */ /* 0x000fe400078e02ff */
[----:B------:R-:W-:Y:S01]  /*23a0*/  DADD R20, R20, R8 ;  /* 0x0000000014147229 */ /* 0x000fe20000000008 */
[----:B------:R-:W-:-:S05]  /*23b0*/  SHF.R.S32.HI R8, RZ, 0x1f, R22 ;  /* 0x0000001fff087819 */ /* 0x000fca0000011416 */
[-C--:B------:R-:W-:Y:S02]  /*23c0*/  IMAD R13, R8, R7.reuse, RZ ;  /* 0x00000007080d7224 */ /* 0x080fe400078e02ff */
[----:B------:R-:W-:Y:S01]  /*23d0*/  DFMA R28, R20, R28, R14 ;  /* 0x0000001c141c722b */ /* 0x000fe2000000000e */
[----:B------:R-:W-:-:S04]  /*23e0*/  IMAD.WIDE.U32 R8, R22, R7, UR6 ;  /* 0x0000000616087e25 */ /* 0x000fc8000f8e0007 */
[----:B------:R-:W-:Y:S01]  /*23f0*/  IMAD.IADD R9, R9, 0x1, R13 ;  /* 0x0000000109097824 */ /* 0x000fe200078e020d */
[C---:B------:R-:W-:Y:S02]  /*2400*/  LEA R12, P1, R8.reuse, R10, 0x2 ;  /* 0x0000000a080c7211 */ /* 0x040fe400078210ff */
[----:B------:R-:W-:Y:S02]  /*2410*/  DMUL R28, R28, UR22 ;  /* 0x000000161c1c7c28 */ /* 0x000fe40008000000 */
[----:B------:R-:W-:Y:S01]  /*2420*/  LEA.HI.X R13, R8, R11, R9, 0x2, P1 ;  /* 0x0000000b080d7211 */ /* 0x000fe200008f1409 */
[----:B------:R-:W-:-:S03]  /*2430*/  IMAD.WIDE.U32 R8, R24, R7, UR6 ;  /* 0x0000000618087e25 */ /* 0x000fc6000f8e0007 */
[----:B------:R0:W1:Y:S01]  /*2440*/  F2F.F32.F64 R23, R28 ;  /* 0x0000001c00177310 */ /* 0x0000620000301000 */
[----:B------:R-:W-:Y:S01]  /*2450*/  VIADD R24, R6, 0x2 ;  /* 0x0000000206187836 */ /* 0x000fe20000000000 */
[----:B------:R-:W-:Y:S01]  /*2460*/  LEA R18, P1, R8, UR24, 0x2 ;  /* 0x0000001808127c11 */ /* 0x000fe2000f8210ff */
[----:B------:R-:W-:-:S03]  /*2470*/  IMAD.IADD R19, R9, 0x1, R19 ;  /* 0x0000000109137824 */ /* 0x000fc600078e0213 */
[----:B------:R-:W-:Y:S02]  /*2480*/  SHF.R.S32.HI R9, RZ, 0x1f, R24 ;  /* 0x0000001fff097819 */ /* 0x000fe40000011418 */
[----:B------:R-:W-:Y:S01]  /*2490*/  LEA.HI.X R19, R8, UR25, R19, 0x2, P1 ;  /* 0x0000001908137c11 */ /* 0x000fe200088f1413 */
[----:B0-----:R-:W-:-:S04]  /*24a0*/  IMAD.WIDE.U32 R28, R24, R7, UR6 ;  /* 0x00000006181c7e25 */ /* 0x001fc8000f8e0007 */
[----:B------:R-:W-:Y:S01]  /*24b0*/  IMAD R27, R9, R7, RZ ;  /* 0x00000007091b7224 */ /* 0x000fe200078e02ff */
[----:B-1----:R0:W-:Y:S01]  /*24c0*/  STG.E desc[UR14][R12.64], R23 ;  /* 0x000000170c007986 */ /* 0x0021e2000c10190e */
[----:B----4-:R-:W1:Y:S02]  /*24d0*/  F2F.F64.F32 R8, R25 ;  /* 0x0000001900087310 */ /* 0x010e640000201800 */
[----:B------:R-:W-:Y:S01]  /*24e0*/  IMAD.IADD R27, R29, 0x1, R27 ;  /* 0x000000011d1b7824 */ /* 0x000fe200078e021b */
[C---:B0-----:R-:W-:Y:S01]  /*24f0*/  LEA R12, P1, R28.reuse, UR24, 0x2 ;  /* 0x000000181c0c7c11 */ /* 0x041fe2000f8210ff */
[----:B------:R0:W2:Y:S03]  /*2500*/  LDG.E.CONSTANT R23, desc[UR14][R18.64] ;  /* 0x0000000e12177981 */ /* 0x0000a6000c1e9900 */
[----:B------:R-:W-:Y:S02]  /*2510*/  LEA.HI.X R13, R28, UR25, R27, 0x2, P1 ;  /* 0x000000191c0d7c11 */ /* 0x000fe400088f141b */
[----:B------:R-:W-:Y:S01]  /*2520*/  IADD3 R28, PT, PT, R26, 0x3, RZ ;  /* 0x000000031a1c7810 */ /* 0x000fe20007ffe0ff */
[----:B-1----:R-:W-:-:S02]  /*2530*/  DFMA R14, R8, R16, R14 ;  /* 0x00000010080e722b */ /* 0x002fc4000000000e */
[----:B------:R1:W3:Y:S01]  /*2540*/  LDG.E.CONSTANT R12, desc[UR14][R12.64] ;  /* 0x0000000e0c0c7981 */ /* 0x0002e2000c1e9900 */
[----:B------:R-:W-:Y:S01]  /*2550*/  SHF.R.S32.HI R27, RZ, 0x1f, R28 ;  /* 0x0000001fff1b7819 */ /* 0x000fe2000001141c */
[----:B------:R-:W-:-:S04]  /*2560*/  IMAD.WIDE.U32 R16, R28, R7, UR6 ;  /* 0x000000061c107e25 */ /* 0x000fc8000f8e0007 */
[----:B------:R-:W-:Y:S01]  /*2570*/  IMAD R27, R27, R7, RZ ;  /* 0x000000071b1b7224 */ /* 0x000fe200078e02ff */
[----:B0-----:R-:W-:-:S03]  /*2580*/  LEA R18, P1, R16, UR24, 0x2 ;  /* 0x0000001810127c11 */ /* 0x001fc6000f8210ff */
[----:B------:R-:W-:-:S05]  /*2590*/  IMAD.IADD R17, R17, 0x1, R27 ;  /* 0x0000000111117824 */ /* 0x000fca00078e021b */
[----:B------:R-:W-:-:S05]  /*25a0*/  LEA.HI.X R19, R16, UR25, R17, 0x2, P1 ;  /* 0x0000001910137c11 */ /* 0x000fca00088f1411 */
[----:B------:R-:W4:Y:S01]  /*25b0*/  LDG.E.CONSTANT R27, desc[UR14][R18.64] ;  /* 0x0000000e121b7981 */ /* 0x000f22000c1e9900 */
[----:B-1----:R-:W-:Y:S01]  /*25c0*/  VIADD R13, R22, 0x1 ;  /* 0x00000001160d7836 */ /* 0x002fe20000000000 */
[----:B------:R-:W-:Y:S04]  /*25d0*/  I2F.F64 R24, R24 ;  /* 0x0000001800187312 */ /* 0x000fe80000201c00 */
[----:B------:R-:W-:-:S05]  /*25e0*/  SHF.R.S32.HI R29, RZ, 0x1f, R13 ;  /* 0x0000001fff1d7819 */ /* 0x000fca000001140d */
[-C--:B------:R-:W-:Y:S01]  /*25f0*/  IMAD R29, R29, R7.reuse, RZ ;  /* 0x000000071d1d7224 */ /* 0x080fe200078e02ff */
[----:B------:R-:W-:Y:S01]  /*2600*/  IADD3 R26, PT, PT, R26, 0x4, RZ ;  /* 0x000000041a1a7810 */ /* 0x000fe20007ffe0ff */
[----:B--2---:R-:W0:Y:S02]  /*2610*/  F2F.F64.F32 R16, R23 ;  /* 0x0000001700107310 */ /* 0x004e240000201800 */
[----:B0-----:R-:W-:Y:S02]  /*2620*/  DFMA R14, -R4, R16, R14 ;  /* 0x00000010040e722b */ /* 0x001fe4000000010e */
[----:B------:R-:W-:Y:S01]  /*2630*/  DADD R16, -R16, R8 ;  /* 0x0000000010107229 */ /* 0x000fe20000000108 */
[----:B------:R-:W-:-:S03]  /*2640*/  IMAD.WIDE.U32 R8, R13, R7, UR6 ;  /* 0x000000060d087e25 */ /* 0x000fc6000f8e0007 */
[----:B---3--:R0:W-:Y:S01]  /*2650*/  F2F.F64.F32 R4, R12 ;  /* 0x0000000c00047310 */ /* 0x0081e20000201800 */
[----:B------:R-:W-:-:S07]  /*2660*/  IMAD.IADD R9, R9, 0x1, R29 ;  /* 0x0000000109097824 */ /* 0x000fce00078e021d */
[----:B----4-:R-:W1:Y:S01]  /*2670*/  F2F.F64.F32 R18, R27 ;  /* 0x0000001b00127310 */ /* 0x010e620000201800 */
[----:B------:R-:W-:-:S07]  /*2680*/  DADD R20, R20, R16 ;  /* 0x0000000014147229 */ /* 0x000fce0000000010 */
[----:B------:R-:W2:Y:S01]  /*2690*/  I2F.F64 R28, R28 ;  /* 0x0000001c001c7312 */ /* 0x000ea20000201c00 */
[----:B0-----:R-:W-:Y:S01]  /*26a0*/  DADD R12, -R24, UR18 ;  /* 0x00000012180c7e29 */ /* 0x001fe20008000100 */
[----:B------:R-:W-:Y:S01]  /*26b0*/  LEA R16, P1, R8, R10, 0x2 ;  /* 0x0000000a08107211 */ /* 0x000fe200078210ff */
[----:B------:R-:W-:-:S03]  /*26c0*/  VIADD R23, R6, 0x3 ;  /* 0x0000000306177836 */ /* 0x000fc60000000000 */
[----:B------:R-:W-:Y:S01]  /*26d0*/  LEA.HI.X R17, R8, R11, R9, 0x2, P1 ;  /* 0x0000000b08117211 */ /* 0x000fe200008f1409 */
[----:B-1----:R-:W-:Y:S02]  /*26e0*/  DADD R8, -R4, R18 ;  /* 0x0000000004087229 */ /* 0x002fe40000000112 */
[--C-:B------:R-:W-:Y:S02]  /*26f0*/  DFMA R12, R20, R12, R14.reuse ;  /* 0x0000000c140c722b */ /* 0x100fe4000000000e */
[----:B--2---:R-:W-:Y:S01]  /*2700*/  DFMA R14, R18, R28, R14 ;  /* 0x0000001c120e722b */ /* 0x004fe2000000000e */
[----:B------:R-:W-:-:S03]  /*2710*/  SHF.R.S32.HI R18, RZ, 0x1f, R23 ;  /* 0x0000001fff127819 */ /* 0x000fc60000011417 */
[----:B------:R-:W-:Y:S01]  /*2720*/  DADD R8, R20, R8 ;  /* 0x0000000014087229 */ /* 0x000fe20000000008 */
[----:B------:R-:W-:-:S03]  /*2730*/  SHF.R.S32.HI R20, RZ, 0x1f, R26 ;  /* 0x0000001fff147819 */ /* 0x000fc6000001141a */
[----:B------:R-:W-:Y:S01]  /*2740*/  DFMA R24, -R24, R4, R14 ;  /* 0x000000041818722b */ /* 0x000fe2000000010e */
[----:B------:R-:W-:-:S04]  /*2750*/  IMAD.WIDE.U32 R14, R23, R7, UR6 ;  /* 0x00000006170e7e25 */ /* 0x000fc8000f8e0007 */
[-C--:B------:R-:W-:Y:S01]  /*2760*/  IMAD R5, R18, R7.reuse, RZ ;  /* 0x0000000712057224 */ /* 0x080fe200078e02ff */
[----:B------:R-:W-:Y:S01]  /*2770*/  LEA R18, P1, R14, UR24, 0x2 ;  /* 0x000000180e127c11 */ /* 0x000fe2000f8210ff */
[-C--:B------:R-:W-:Y:S02]  /*2780*/  IMAD R21, R20, R7.reuse, RZ ;  /* 0x0000000714157224 */ /* 0x080fe400078e02ff */
[----:B------:R-:W-:Y:S02]  /*2790*/  IMAD.IADD R15, R15, 0x1, R5 ;  /* 0x000000010f0f7824 */ /* 0x000fe400078e0205 */
[----:B------:R-:W-:-:S03]  /*27a0*/  IMAD.WIDE.U32 R4, R26, R7, UR6 ;  /* 0x000000061a047e25 */ /* 0x000fc6000f8e0007 */
[----:B------:R-:W-:Y:S01]  /*27b0*/  LEA.HI.X R19, R14, UR25, R15, 0x2, P1 ;  /* 0x000000190e137c11 */ /* 0x000fe200088f140f */
[----:B------:R-:W-:Y:S01]  /*27c0*/  IMAD.IADD R5, R5, 0x1, R21 ;  /* 0x0000000105057824 */ /* 0x000fe200078e0215 */
[----:B------:R-:W-:-:S03]  /*27d0*/  LEA R14, P1, R4, UR24, 0x2 ;  /* 0x00000018040e7c11 */ /* 0x000fc6000f8210ff */
[----:B------:R-:W2:Y:S01]  /*27e0*/  LDG.E.CONSTANT R20, desc[UR14][R18.64] ;  /* 0x0000000e12147981 */ /* 0x000ea2000c1e9900 */
[----:B------:R-:W-:-:S05]  /*27f0*/  LEA.HI.X R15, R4, UR25, R5, 0x2, P1 ;  /* 0x00000019040f7c11 */ /* 0x000fca00088f1405 */
[----:B------:R0:W3:Y:S02]  /*2800*/  LDG.E.CONSTANT R27, desc[UR14][R14.64] ;  /* 0x0000000e0e1b7981 */ /* 0x0000e4000c1e9900 */
[----:B0-----:R-:W0:Y:S01]  /*2810*/  I2F.F64 R14, R23 ;  /* 0x00000017000e7312 */ /* 0x001e220000201c00 */
[----:B------:R-:W-:Y:S02]  /*2820*/  DMUL R18, R12, UR22 ;  /* 0x000000160c127c28 */ /* 0x000fe40008000000 */
[----:B0-----:R-:W-:-:S08]  /*2830*/  DADD R12, -R14, UR18 ;  /* 0x000000120e0c7e29 */ /* 0x001fd00008000100 */
[----:B------:R-:W-:Y:S01]  /*2840*/  DFMA R12, R8, R12, R24 ;  /* 0x0000000c080c722b */ /* 0x000fe20000000018 */
[----:B------:R-:W-:Y:S01]  /*2850*/  VIADD R6, R6, 0x4 ;  /* 0x0000000406067836 */ /* 0x000fe20000000000 */
[----:B------:R-:W0:Y:S06]  /*2860*/  F2F.F32.F64 R19, R18 ;  /* 0x0000001200137310 */ /* 0x000e2c0000301000 */
[----:B------:R-:W-:-:S10]  /*2870*/  DMUL R12, R12, UR22 ;  /* 0x000000160c0c7c28 */ /* 0x000fd40008000000 */
[----:B------:R-:W-:Y:S01]  /*2880*/  F2F.F32.F64 R13, R12 ;  /* 0x0000000c000d7310 */ /* 0x000fe20000301000 */
[----:B0-----:R0:W-:Y:S07]  /*2890*/  STG.E desc[UR14][R16.64], R19 ;  /* 0x0000001310007986 */ /* 0x0011ee000c10190e */
[----:B--2---:R-:W-:Y:S08]  /*28a0*/  F2F.F64.F32 R20, R20 ;  /* 0x0000001400147310 */ /* 0x004ff00000201800 */
[----:B---3--:R-:W1:Y:S02]  /*28b0*/  F2F.F64.F32 R4, R27 ;  /* 0x0000001b00047310 */ /* 0x008e640000201800 */
[----:B-1----:R-:W-:-:S08]  /*28c0*/  DADD R28, -R20, R4 ;  /* 0x00000000141c7229 */ /* 0x002fd00000000104 */
[----:B------:R-:W-:Y:S02]  /*28d0*/  DADD R8, R8, R28 ;  /* 0x0000000008087229 */ /* 0x000fe4000000001c */
[----:B------:R-:W1:Y:S02]  /*28e0*/  I2F.F64 R28, R26 ;  /* 0x0000001a001c7312 */ /* 0x000e640000201c00 */
[----:B-1----:R-:W-:-:S06]  /*28f0*/  DFMA R28, R4, R28, R24 ;  /* 0x0000001c041c722b */ /* 0x002fcc0000000018 */
[----:B------:R-:W1:Y:S02]  /*2900*/  I2F.F64 R4, R6 ;  /* 0x0000000600047312 */ /* 0x000e640000201c00 */
[----:B------:R-:W-:Y:S02]  /*2910*/  DFMA R20, -R14, R20, R28 ;  /* 0x000000140e14722b */ /* 0x000fe4000000011c */
[----:B-1----:R-:W-:-:S08]  /*2920*/  DADD R4, -R4, UR18 ;  /* 0x0000001204047e29 */ /* 0x002fd00008000100 */
[----:B------:R-:W-:Y:S01]  /*2930*/  DFMA R4, R8, R4, R20 ;  /* 0x000000040804722b */ /* 0x000fe20000000014 */
[C---:B------:R-:W-:Y:S01]  /*2940*/  VIADD R14, R22.reuse, 0x2 ;  /* 0x00000002160e7836 */ /* 0x040fe20000000000 */
[----:B------:R-:W-:-:S06]  /*2950*/  IADD3 R15, PT, PT, R22, 0x3, RZ ;  /* 0x00000003160f7810 */ /* 0x000fcc0007ffe0ff */
[----:B------:R-:W-:Y:S01]  /*2960*/  DMUL R24, R4, UR22 ;  /* 0x0000001604187c28 */ /* 0x000fe20008000000 */
[----:B------:R-:W-:Y:S02]  /*2970*/  SHF.R.S32.HI R18, RZ, 0x1f, R14 ;  /* 0x0000001fff127819 */ /* 0x000fe4000001140e */
[----:B------:R-:W-:Y:S01]  /*2980*/  SHF.R.S32.HI R28, RZ, 0x1f, R15 ;  /* 0x0000001fff1c7819 */ /* 0x000fe2000001140f */
[----:B------:R-:W-:-:S04]  /*2990*/  IMAD.WIDE.U32 R4, R14, R7, UR6 ;  /* 0x000000060e047e25 */ /* 0x000fc8000f8e0007 */
[-C--:B------:R-:W-:Y:S02]  /*29a0*/  IMAD R23, R18, R7.reuse, RZ ;  /* 0x0000000712177224 */ /* 0x080fe400078e02ff */
[----:B------:R-:W1:Y:S01]  /*29b0*/  F2F.F32.F64 R25, R24 ;  /* 0x0000001800197310 */ /* 0x000e620000301000 */
[----:B------:R-:W-:-:S04]  /*29c0*/  IMAD.WIDE.U32 R14, R15, R7, UR6 ;  /* 0x000000060f0e7e25 */ /* 0x000fc8000f8e0007 */
[----:B------:R-:W-:Y:S01]  /*29d0*/  IMAD R27, R28, R7, RZ ;  /* 0x000000071c1b7224 */ /* 0x000fe200078e02ff */
[-C--:B0-----:R-:W-:Y:S01]  /*29e0*/  LEA R16, P1, R4, R10.reuse, 0x2 ;  /* 0x0000000a04107211 */ /* 0x081fe200078210ff */
[----:B------:R-:W-:Y:S01]  /*29f0*/  IMAD.IADD R12, R5, 0x1, R23 ;  /* 0x00000001050c7824 */ /* 0x000fe200078e0217 */
[----:B------:R-:W-:Y:S01]  /*2a00*/  LEA R18, P2, R14, R10, 0x2 ;  /* 0x0000000a0e127211 */ /* 0x000fe200078410ff */
[----:B------:R-:W-:-:S03]  /*2a10*/  IMAD.IADD R5, R15, 0x1, R27 ;  /* 0x000000010f057824 */ /* 0x000fc600078e021b */
[-C--:B------:R-:W-:Y:S02]  /*2a20*/  LEA.HI.X R17, R4, R11.reuse, R12, 0x2, P1 ;  /* 0x0000000b04117211 */ /* 0x080fe400008f140c */
[----:B------:R-:W-:Y:S01]  /*2a30*/  LEA.HI.X R19, R14, R11, R5, 0x2, P2 ;  /* 0x0000000b0e137211 */ /* 0x000fe200010f1405 */
[----:B------:R-:W-:Y:S02]  /*2a40*/  VIADD R22, R22, 0x4 ;  /* 0x0000000416167836 */ /* 0x000fe40000000000 */
[----:B------:R3:W-:Y:S04]  /*2a50*/  STG.E desc[UR14][R16.64], R13 ;  /* 0x0000000d10007986 */ /* 0x0007e8000c10190e */
[----:B-1----:R3:W-:Y:S01]  /*2a60*/  STG.E desc[UR14][R18.64], R25 ;  /* 0x0000001912007986 */ /* 0x0027e2000c10190e */
[----:B------:R-:W-:-:S13]  /*2a70*/  ISETP.GE.AND P1, PT, R22, R3, PT ;  /* 0x000000031600720c */ /* 0x000fda0003f26270 */
[----:B---3--:R-:W-:Y:S05]  /*2a80*/  @!P1 BRA `(.L_x_18) ;  /* 0xfffffff400a89947 */ /* 0x008fea000383ffff */
.L_x_2:
[----:B------:R-:W-:Y:S05]  /*2a90*/  BSYNC.RECONVERGENT B1 ;  /* 0x0000000000017941 */ /* 0x000fea0003800200 */
.L_x_1:
[----:B------:R-:W-:Y:S01]  /*2aa0*/  UIADD3 UR4, UPT, UPT, UR4, 0x1, URZ ;  /* 0x0000000104047890 */ /* 0x000fe2000fffe0ff */
[----:B------:R-:W-:Y:S11]  /*2ab0*/  @!P0 BRA `(.L_x_19) ;  /* 0xffffffd800708947 */ /* 0x000ff6000383ffff */
[----:B------:R-:W-:Y:S05]  /*2ac0*/  EXIT ;  /* 0x000000000000794d */ /* 0x000fea0003800000 */
        .weak           $__internal_0_$__cuda_sm20_dblrcp_rn_slowpath_v3
        .type           $__internal_0_$__cuda_sm20_dblrcp_rn_slowpath_v3,@function
        .size           $__internal_0_$__cuda_sm20_dblrcp_rn_slowpath_v3,(.L_x_45 - $__internal_0_$__cuda_sm20_dblrcp_rn_slowpath_v3)
$__internal_0_$__cuda_sm20_dblrcp_rn_slowpath_v3:
[----:B------:R-:W-:-:S14]  /*2ad0*/  DSETP.GTU.AND P1, PT, |R2|, +INF , PT ;  /* 0x7ff000000200742a */ /* 0x000fdc0003f2c200 */
[----:B------:R-:W-:Y:S05]  /*2ae0*/  @P1 BRA `(.L_x_20) ;  /* 0x00000000007c1947 */ /* 0x000fea0003800000 */
[----:B------:R-:W-:-:S05]  /*2af0*/  LOP3.LUT R7, R3, 0x7fffffff, RZ, 0xc0, !PT ;  /* 0x7fffffff03077812 */ /* 0x000fca00078ec0ff */
[----:B------:R-:W-:-:S05]  /*2b00*/  VIADD R4, R7, 0xffffffff ;  /* 0xffffffff07047836 */ /* 0x000fca0000000000 */
[----:B------:R-:W-:-:S13]  /*2b10*/  ISETP.GE.U32.AND P1, PT, R4, 0x7fefffff, PT ;  /* 0x7fefffff0400780c */ /* 0x000fda0003f26070 */
[----:B------:R-:W-:Y:S02]  /*2b20*/  @P1 LOP3.LUT R5, R3, 0x7ff00000, RZ, 0x3c, !PT ;  /* 0x7ff0000003051812 */ /* 0x000fe400078e3cff */
[----:B------:R-:W-:Y:S01]  /*2b30*/  @P1 MOV R4, RZ ;  /* 0x000000ff00041202 */ /* 0x000fe20000000f00 */
[----:B------:R-:W-:Y:S06]  /*2b40*/  @P1 BRA `(.L_x_21) ;  /* 0x00000000006c1947 */ /* 0x000fec0003800000 */
[----:B------:R-:W-:-:S13]  /*2b50*/  ISETP.GE.U32.AND P1, PT, R7, 0x1000001, PT ;  /* 0x010000010700780c */ /* 0x000fda0003f26070 */
[----:B------:R-:W-:Y:S05]  /*2b60*/  @!P1 BRA `(.L_x_22) ;  /* 0x0000000000349947 */ /* 0x000fea0003800000 */
[----:B------:R-:W-:Y:S02]  /*2b70*/  VIADD R5, R3, 0xc0200000 ;  /* 0xc020000003057836 */ /* 0x000fe40000000000 */
[----:B------:R-:W-:Y:S02]  /*2b80*/  IMAD.MOV.U32 R4, RZ, RZ, R2 ;  /* 0x000000ffff047224 */ /* 0x000fe400078e0002 */
[----:B------:R-:W0:Y:S04]  /*2b90*/  MUFU.RCP64H R7, R5 ;  /* 0x0000000500077308 */ /* 0x000e280000001800 */
[----:B0-----:R-:W-:-:S08]  /*2ba0*/  DFMA R8, -R4, R6, 1 ;  /* 0x3ff000000408742b */ /* 0x001fd00000000106 */
[----:B------:R-:W-:-:S08]  /*2bb0*/  DFMA R8, R8, R8, R8 ;  /* 0x000000080808722b */ /* 0x000fd00000000008 */
[----:B------:R-:W-:-:S08]  /*2bc0*/  DFMA R8, R6, R8, R6 ;  /* 0x000000080608722b */ /* 0x000fd00000000006 */
[----:B------:R-:W-:-:S08]  /*2bd0*/  DFMA R6, -R4, R8, 1 ;  /* 0x3ff000000406742b */ /* 0x000fd00000000108 */
[----:B------:R-:W-:-:S08]  /*2be0*/  DFMA R6, R8, R6, R8 ;  /* 0x000000060806722b */ /* 0x000fd00000000008 */
[----:B------:R-:W-:-:S08]  /*2bf0*/  DMUL R6, R6, 2.2250738585072013831e-308 ;  /* 0x0010000006067828 */ /* 0x000fd00000000000 */
[----:B------:R-:W-:-:S08]  /*2c00*/  DFMA R2, -R2, R6, 1 ;  /* 0x3ff000000202742b */ /* 0x000fd00000000106 */
[----:B------:R-:W-:-:S08]  /*2c10*/  DFMA R2, R2, R2, R2 ;  /* 0x000000020202722b */ /* 0x000fd00000000002 */
[----:B------:R-:W-:Y:S01]  /*2c20*/  DFMA R4, R6, R2, R6 ;  /* 0x000000020604722b */ /* 0x000fe20000000006 */
[----:B------:R-:W-:Y:S10]  /*2c30*/  BRA `(.L_x_21) ;  /* 0x0000000000307947 */ /* 0x000ff40003800000 */
.L_x_22:
[----:B------:R-:W-:Y:S01]  /*2c40*/  DMUL R2, R2, 8.11296384146066816958e+31 ;  /* 0x4690000002027828 */ /* 0x000fe20000000000 */
[----:B------:R-:W-:-:S05]  /*2c50*/  IMAD.MOV.U32 R4, RZ, RZ, R6 ;  /* 0x000000ffff047224 */ /* 0x000fca00078e0006 */
[----:B------:R-:W0:Y:S02]  /*2c60*/  MUFU.RCP64H R5, R3 ;  /* 0x0000000300057308 */ /* 0x000e240000001800 */
[----:B0-----:R-:W-:-:S08]  /*2c70*/  DFMA R6, -R2, R4, 1 ;  /* 0x3ff000000206742b */ /* 0x001fd00000000104 */
[----:B------:R-:W-:-:S08]  /*2c80*/  DFMA R6, R6, R6, R6 ;  /* 0x000000060606722b */ /* 0x000fd00000000006 */
[----:B------:R-:W-:-:S08]  /*2c90*/  DFMA R6, R4, R6, R4 ;  /* 0x000000060406722b */ /* 0x000fd00000000004 */
[----:B------:R-:W-:-:S08]  /*2ca0*/  DFMA R4, -R2, R6, 1 ;  /* 0x3ff000000204742b */ /* 0x000fd00000000106 */
[----:B------:R-:W-:-:S08]  /*2cb0*/  DFMA R4, R6, R4, R6 ;  /* 0x000000040604722b */ /* 0x000fd00000000006 */
[----:B------:R-:W-:Y:S01]  /*2cc0*/  DMUL R4, R4, 8.11296384146066816958e+31 ;  /* 0x4690000004047828 */ /* 0x000fe20000000000 */
[----:B------:R-:W-:Y:S10]  /*2cd0*/  BRA `(.L_x_21) ;  /* 0x0000000000087947 */ /* 0x000ff40003800000 */
.L_x_20:
[----:B------:R-:W-:Y:S01]  /*2ce0*/  LOP3.LUT R5, R3, 0x80000, RZ, 0xfc, !PT ;  /* 0x0008000003057812 */ /* 0x000fe200078efcff */
[----:B------:R-:W-:-:S07]  /*2cf0*/  IMAD.MOV.U32 R4, RZ, RZ, R2 ;  /* 0x000000ffff047224 */ /* 0x000fce00078e0002 */
.L_x_21:
[----:B------:R-:W-:Y:S01]  /*2d00*/  IMAD.MOV.U32 R2, RZ, RZ, R0 ;  /* 0x000000ffff027224 */ /* 0x000fe200078e0000 */
[----:B------:R-:W-:Y:S01]  /*2d10*/  MOV R6, R4 ;  /* 0x0000000400067202 */ /* 0x000fe20000000f00 */
[----:B------:R-:W-:Y:S02]  /*2d20*/  IMAD.MOV.U32 R3, RZ, RZ, 0x0 ;  /* 0x00000000ff037424 */ /* 0x000fe400078e00ff */
[----:B------:R-:W-:Y:S02]  /*2d30*/  IMAD.MOV.U32 R7, RZ, RZ, R5 ;  /* 0x000000ffff077224 */ /* 0x000fe400078e0005 */
[----:B------:R-:W-:Y:S05]  /*2d40*/  RET.REL.NODEC R2 `(epma_many_series_one_param_time_major_f32) ;  /* 0xffffffd002ac7950 */ /* 0x000fea0003c3ffff */
.L_x_23:
[----:B------:R-:W-:-:S00]  /*2d50*/  BRA `(.L_x_23) ;  /* 0xfffffffc00fc7947 */ /* 0x000fc0000383ffff */
[----:B------:R-:W-:-:S00]  /*2d60*/  NOP ;  /* 0x0000000000007918 */ /* 0x000fc00000000000 */
        /* <DEDUP_REMOVED lines=9> */
.L_x_45:


//--------------------- .text.epma_batch_f32      --------------------------
	.section	.text.epma_batch_f32,"ax",@progbits
	.align	128
        .global         epma_batch_f32
        .type           epma_batch_f32,@function
        .size           epma_batch_f32,(.L_x_46 - epma_batch_f32)
        .other          epma_batch_f32,@"STO_CUDA_ENTRY STV_DEFAULT"
epma_batch_f32:
.text.epma_batch_f32:
[----:B------:R-:W-:Y:S01]  /*0000*/  LDC R1, c[0x0][0x37c] ;  /* 0x0000df00ff017b82 */ /* 0x000fe20000000800 */
[----:B------:R-:W0:Y:S01]  /*0010*/  S2R R0, SR_CTAID.Y ;  /* 0x0000000000007919 */ /* 0x000e220000002600 */
[----:B------:R-:W0:Y:S02]  /*0020*/  LDCU UR4, c[0x0][0x39c] ;  /* 0x00007380ff0477ac */ /* 0x000e240008000800 */
[----:B0-----:R-:W-:-:S13]  /*0030*/  ISETP.GE.AND P0, PT, R0, UR4, PT ;  /* 0x0000000400007c0c */ /* 0x001fda000bf06270 */
[----:B------:R-:W-:Y:S05]  /*0040*/  @P0 EXIT ;  /* 0x000000000000094d */ /* 0x000fea0003800000 */
[----:B------:R-:W0:Y:S01]  /*0050*/  LDC.64 R2, c[0x0][0x388] ;  /* 0x0000e200ff027b82 */ /* 0x000e220000000a00 */
[----:B------:R-:W1:Y:S01]  /*0060*/  LDCU.64 UR14, c[0x0][0x358] ;  /* 0x00006b00ff0e77ac */ /* 0x000e620008000a00 */
[----:B0-----:R-:W-:-:S06]  /*0070*/  IMAD.WIDE.U32 R2, R0, 0x4, R2 ;  /* 0x0000000400027825 */ /* 0x001fcc00078e0002 */
[----:B-1----:R-:W2:Y:S02]  /*0080*/  LDG.E.CONSTANT R2, desc[UR14][R2.64] ;  /* 0x0000000e02027981 */ /* 0x002ea4000c1e9900 */
[----:B--2---:R-:W-:-:S13]  /*0090*/  R2UR UR11, R2 ;  /* 0x00000000020b72ca */ /* 0x004fda00000e0000 */
[----:B------:R-:W-:-:S06]  /*00a0*/  UISETP.GE.AND UP0, UPT, UR11, 0x2, UPT ;  /* 0x000000020b00788c */ /* 0x000fcc000bf06270 */
[----:B------:R-:W-:-:S13]  /*00b0*/  PLOP3.LUT P0, PT, PT, PT, UP0, 0x80, 0x8 ;  /* 0x000000000008781c */ /* 0x000fda0003f0f008 */
[----:B------:R-:W-:Y:S05]  /*00c0*/  @!P0 EXIT ;  /* 0x000000000000894d */ /* 0x000fea0003800000 */
[----:B------:R-:W0:Y:S02]  /*00d0*/  LDC.64 R2, c[0x0][0x390] ;  /* 0x0000e400ff027b82 */ /* 0x000e240000000a00 */
[----:B0-----:R-:W-:-:S06]  /*00e0*/  IMAD.WIDE.U32 R2, R0, 0x4, R2 ;  /* 0x0000000400027825 */ /* 0x001fcc00078e0002 */
[----:B------:R-:W2:Y:S01]  /*00f0*/  LDG.E.CONSTANT R2, desc[UR14][R2.64] ;  /* 0x0000000e02027981 */ /* 0x000ea2000c1e9900 */
[----:B------:R-:W-:-:S09]  /*0100*/  UIADD3 UR4, UPT, UPT, UR11, -0x1, URZ ;  /* 0xffffffff0b047890 */ /* 0x000fd2000fffe0ff */
[----:B------:R-:W0:Y:S02]  /*0110*/  I2F.F64.U32 R6, UR4 ;  /* 0x0000000400067d12 */ /* 0x000e240008201800 */
[C---:B0-----:R-:W-:Y:S02]  /*0120*/  DADD R8, R6.reuse, 3 ;  /* 0x4008000006087429 */ /* 0x041fe40000000000 */
[----:B------:R-:W-:Y:S01]  /*0130*/  DMUL R6, R6, 0.5 ;  /* 0x3fe0000006067828 */ /* 0x000fe20000000000 */
[----:B--2---:R-:W-:-:S13]  /*0140*/  R2UR UR12, R2 ;  /* 0x00000000020c72ca */ /* 0x004fda00000e0000 */
[----:B------:R-:W0:Y:S02]  /*0150*/  I2F.F64 R4, UR12 ;  /* 0x0000000c00047d12 */ /* 0x000e240008201c00 */
[----:B0-----:R-:W-:-:S08]  /*0160*/  DADD R4, R4, R4 ;  /* 0x0000000004047229 */ /* 0x001fd00000000004 */
        /* <DEDUP_REMOVED lines=8> */
[----:B------:R-:W-:-:S08]  /*01f0*/  DFMA R2, R6, R2, R6 ;  /* 0x000000020602722b */ /* 0x000fd00000000006 */
[----:B------:R-:W-:-:S08]  /*0200*/  DFMA R8, -R4, R2, 1 ;  /* 0x3ff000000408742b */ /* 0x000fd00000000102 */
[----:B------:R-:W-:Y:S01]  /*0210*/  DFMA R2, R2, R8, R2 ;  /* 0x000000080202722b */ /* 0x000fe20000000002 */
[----:B------:R-:W-:Y:S10]  /*0220*/  @P1 BRA `(.L_x_24) ;  /* 0x0000000000181947 */ /* 0x000ff40003800000 */
[----:B------:R-:W-:-:S05]  /*0230*/  LOP3.LUT R2, R5, 0x7fffffff, RZ, 0xc0, !PT ;  /* 0x7fffffff05027812 */ /* 0x000fca00078ec0ff */
[----:B------:R-:W-:Y:S01]  /*0240*/  VIADD R8, R2, 0xfff00000 ;  /* 0xfff0000002087836 */ /* 0x000fe20000000000 */
[----:B------:R-:W-:-:S07]  /*0250*/  MOV R2, 0x270 ;  /* 0x0000027000027802 */ /* 0x000fce0000000f00 */
[----:B------:R-:W-:Y:S05]  /*0260*/  CALL.REL.NOINC `($__internal_1_$__cuda_sm20_dblrcp_rn_slowpath_v3) ;  /* 0x0000001400ac7944 */ /* 0x000fea0003c00000 */
[----:B------:R-:W-:Y:S01]  /*0270*/  MOV R2, R6 ;  /* 0x0000000600027202 */ /* 0x000fe20000000f00 */
[----:B------:R-:W-:-:S07]  /*0280*/  IMAD.MOV.U32 R3, RZ, RZ, R7 ;  /* 0x000000ffff037224 */ /* 0x000fce00078e0007 */
.L_x_24:
        /* <DEDUP_REMOVED lines=8> */
[----:B------:R-:W0:Y:S01]  /*0310*/  S2R R4, SR_TID.X ;  /* 0x0000000000047919 */ /* 0x000e220000002100 */
[----:B------:R-:W1:Y:S01]  /*0320*/  LDCU UR4, c[0x0][0x3a0] ;  /* 0x00007400ff0477ac */ /* 0x000e620008000800 */
[----:B------:R-:W-:Y:S02]  /*0330*/  FSEL R5, R2, RZ, P0 ;  /* 0x000000ff02057208 */ /* 0x000fe40000000000 */
[----:B------:R-:W-:Y:S01]  /*0340*/  FSEL R2, R3, RZ, P0 ;  /* 0x000000ff03027208 */ /* 0x000fe20000000000 */
[----:B------:R-:W2:Y:S01]  /*0350*/  LDCU UR7, c[0x0][0x370] ;  /* 0x00006e00ff0777ac */ /* 0x000ea20008000800 */
[----:B------:R-:W-:Y:S02]  /*0360*/  R2UR UR16, R5 ;  /* 0x00000000051072ca */ /* 0x000fe400000e0000 */
[----:B------:R-:W-:Y:S01]  /*0370*/  R2UR UR17, R2 ;  /* 0x00000000021172ca */ /* 0x000fe200000e0000 */
[----:B------:R-:W-:-:S06]  /*0380*/  UIMAD UR9, UR13, UR9, URZ ;  /* 0x000000090d0972a4 */ /* 0x000fcc000f8e02ff */
[----:B------:R-:W-:Y:S01]  /*0390*/  MOV R2, UR9 ;  /* 0x0000000900027c02 */ /* 0x000fe20008000f00 */
[----:B-1----:R-:W-:Y:S02]  /*03a0*/  UIADD3 UR4, UPT, UPT, UR12, UR4, UR11 ;  /* 0x000000040c047290 */ /* 0x002fe4000fffe00b */
[----:B--2---:R-:W-:Y:S02]  /*03b0*/  UIMAD UR8, UR13, UR7, URZ ;  /* 0x000000070d0872a4 */ /* 0x004fe4000f8e02ff */
[----:B------:R-:W-:Y:S02]  /*03c0*/  UIADD3 UR10, UPT, UPT, UR4, 0x1, URZ ;  /* 0x00000001040a7890 */ /* 0x000fe4000fffe0ff */
[----:B------:R-:W-:Y:S02]  /*03d0*/  UIMAD UR7, UR5, UR7, URZ ;  /* 0x00000007050772a4 */ /* 0x000fe4000f8e02ff */
[----:B------:R-:W-:Y:S01]  /*03e0*/  USHF.L.U32 UR8, UR8, 0x3, URZ ;  /* 0x0000000308087899 */ /* 0x000fe200080006ff */
[----:B------:R-:W-:Y:S01]  /*03f0*/  UMOV UR4, URZ ;  /* 0x000000ff00047c82 */ /* 0x000fe20008000000 */
[----:B0-----:R-:W-:-:S04]  /*0400*/  IMAD.SHL.U32 R3, R4, 0x8, RZ ;  /* 0x0000000804037824 */ /* 0x001fc800078e00ff */
[----:B------:R-:W-:Y:S02]  /*0410*/  IMAD R2, R2, 0x8, R3 ;  /* 0x0000000802027824 */ /* 0x000fe400078e0203 */
[----:B------:R-:W-:-:S07]  /*0420*/  VIADD R3, R3, UR6 ;  /* 0x0000000603037c36 */ /* 0x000fce0008000000 */
.L_x_40:
[----:B0-----:R-:W0:Y:S01]  /*0430*/  LDCU UR18, c[0x0][0x398] ;  /* 0x00007300ff1277ac */ /* 0x001e220008000800 */
[----:B------:R-:W-:Y:S01]  /*0440*/  MOV R4, UR4 ;  /* 0x0000000400047c02 */ /* 0x000fe20008000f00 */
[----:B------:R-:W-:Y:S01]  /*0450*/  BSSY.RECONVERGENT B1, `(.L_x_25) ;  /* 0x0000149000017945 */ /* 0x000fe20003800200 */
[----:B------:R-:W-:-:S03]  /*0460*/  UIADD3 UR6, UPT, UPT, UR7, UR6, URZ ;  /* 0x0000000607067290 */ /* 0x000fc6000fffe0ff */
[----:B--2---:R-:W-:-:S05]  /*0470*/  IMAD R5, R4, UR8, R3 ;  /* 0x0000000804057c24 */ /* 0x004fca000f8e0203 */
[----:B0-----:R-:W-:Y:S01]  /*0480*/  ISETP.GE.AND P0, PT, R5, UR18, PT ;  /* 0x0000001205007c0c */ /* 0x001fe2000bf06270 */
[----:B------:R-:W-:-:S12]  /*0490*/  UISETP.GE.AND UP0, UPT, UR6, UR18, UPT ;  /* 0x000000120600728c */ /* 0x000fd8000bf06270 */
[----:B-1----:R-:W-:Y:S05]  /*04a0*/  @P0 BRA `(.L_x_26) ;  /* 0x00000014000c0947 */ /* 0x002fea0003800000 */
[----:B------:R-:W-:Y:S01]  /*04b0*/  IMAD.MOV.U32 R4, RZ, RZ, 0x8 ;  /* 0x00000008ff047424 */ /* 0x000fe200078e00ff */
[----:B------:R-:W-:Y:S01]  /*04c0*/  BSSY.RECONVERGENT B0, `(.L_x_27) ;  /* 0x000004a000007945 */ /* 0x000fe20003800200 */
[----:B------:R-:W-:-:S03]  /*04d0*/  VIMNMX R31, PT, PT, R5, UR10, !PT ;  /* 0x0000000a051f7c48 */ /* 0x000fc6000ffe0100 */
[----:B------:R-:W-:-:S04]  /*04e0*/  VIADDMNMX R4, R5, R4, UR18, PT ;  /* 0x0000001205047e46 */ /* 0x000fc8000b800104 */
[----:B------:R-:W-:-:S04]  /*04f0*/  VIMNMX R15, PT, PT, R4, UR10, PT ;  /* 0x0000000a040f7c48 */ /* 0x000fc8000bfe0100 */
[----:B------:R-:W-:-:S13]  /*0500*/  ISETP.GE.AND P0, PT, R5, R15, PT ;  /* 0x0000000f0500720c */ /* 0x000fda0003f06270 */
[----:B------:R-:W-:Y:S05]  /*0510*/  @P0 BRA `(.L_x_28) ;  /* 0x0000000400100947 */ /* 0x000fea0003800000 */
[----:B------:R-:W-:Y:S01]  /*0520*/  IMAD R7, RZ, RZ, -UR8 ;  /* 0x80000008ff077e24 */ /* 0x000fe2000f8e02ff */
[----:B------:R-:W-:Y:S01]  /*0530*/  LOP3.LUT R12, R15, 0x7, RZ, 0xc0, !PT ;  /* 0x000000070f0c7812 */ /* 0x000fe200078ec0ff */
[----:B------:R-:W-:Y:S02]  /*0540*/  BSSY.RECONVERGENT B2, `(.L_x_29) ;  /* 0x0000021000027945 */ /* 0x000fe40003800200 */
[----:B------:R-:W-:Y:S01]  /*0550*/  IMAD R6, R7, UR4, -R2 ;  /* 0x0000000407067c24 */ /* 0x000fe2000f8e0a02 */
[----:B------:R-:W-:-:S04]  /*0560*/  ISETP.NE.AND P0, PT, R12, RZ, PT ;  /* 0x000000ff0c00720c */ /* 0x000fc80003f05270 */
[----:B------:R-:W-:-:S04]  /*0570*/  IADD3 R6, PT, PT, R15, -0x1, R6 ;  /* 0xffffffff0f067810 */ /* 0x000fc80007ffe006 */
[----:B------:R-:W-:-:S13]  /*0580*/  ISETP.GE.U32.AND P1, PT, R6, 0x7, PT ;  /* 0x000000070600780c */ /* 0x000fda0003f26070 */
[----:B------:R-:W-:Y:S05]  /*0590*/  @!P1 BRA `(.L_x_30) ;  /* 0x00000000006c9947 */ /* 0x000fea0003800000 */
[----:B------:R-:W0:Y:S01]  /*05a0*/  S2R R9, SR_CTAID.X ;  /* 0x0000000000097919 */ /* 0x000e220000002500 */
[----:B------:R-:W0:Y:S01]  /*05b0*/  LDC R8, c[0x0][0x370] ;  /* 0x0000dc00ff087b82 */ /* 0x000e220000000800 */
[----:B------:R-:W1:Y:S07]  /*05c0*/  S2R R10, SR_TID.X ;  /* 0x00000000000a7919 */ /* 0x000e6e0000002100 */
[----:B------:R-:W2:Y:S01]  /*05d0*/  LDC.64 R6, c[0x0][0x3a8] ;  /* 0x0000ea00ff067b82 */ /* 0x000ea20000000a00 */
[----:B0-----:R-:W-:Y:S01]  /*05e0*/  IMAD R8, R8, UR4, R9 ;  /* 0x0000000408087c24 */ /* 0x001fe2000f8e0209 */
[----:B-1----:R-:W-:-:S03]  /*05f0*/  SHF.L.U32 R11, R10, 0x3, RZ ;  /* 0x000000030a0b7819 */ /* 0x002fc600000006ff */
[----:B------:R-:W-:Y:S02]  /*0600*/  IMAD.SHL.U32 R9, R8, 0x8, RZ ;  /* 0x0000000808097824 */ /* 0x000fe400078e00ff */
[----:B------:R-:W-:Y:S02]  /*0610*/  IMAD.IADD R8, R11, 0x1, R12 ;  /* 0x000000010b087824 */ /* 0x000fe400078e020c */
[----:B------:R-:W-:Y:S02]  /*0620*/  IMAD R10, R0, UR18, R11 ;  /* 0x00000012000a7c24 */ /* 0x000fe4000f8e020b */
[C---:B------:R-:W-:Y:S02]  /*0630*/  IMAD R8, R9.reuse, UR13, R8 ;  /* 0x0000000d09087c24 */ /* 0x040fe4000f8e0208 */
[----:B------:R-:W-:-:S03]  /*0640*/  IMAD R11, R9, UR13, R10 ;  /* 0x0000000d090b7c24 */ /* 0x000fc6000f8e020a */
[----:B--2---:R-:W-:-:S07]  /*0650*/  IADD3 R10, PT, PT, -R15, R8, RZ ;  /* 0x000000080f0a7210 */ /* 0x004fce0007ffe1ff */
.L_x_31:
[----:B0-----:R-:W-:Y:S01]  /*0660*/  IMAD.MOV.U32 R13, RZ, RZ, 0x7fc00000 ;  /* 0x7fc00000ff0d7424 */ /* 0x001fe200078e00ff */
[----:B------:R-:W-:Y:S01]  /*0670*/  IADD3 R5, PT, PT, R5, 0x8, RZ ;  /* 0x0000000805057810 */ /* 0x000fe20007ffe0ff */
[----:B------:R-:W-:-:S04]  /*0680*/  IMAD.WIDE R8, R11, 0x4, R6 ;  /* 0x000000040b087825 */ /* 0x000fc800078e0206 */
[----:B------:R-:W-:Y:S01]  /*0690*/  VIADD R10, R10, 0x8 ;  /* 0x000000080a0a7836 */ /* 0x000fe20000000000 */
[----:B------:R0:W-:Y:S01]  /*06a0*/  STG.E desc[UR14][R8.64], R13 ;  /* 0x0000000d08007986 */ /* 0x0001e2000c10190e */
[----:B------:R-:W-:-:S03]  /*06b0*/  VIADD R11, R11, 0x8 ;  /* 0x000000080b0b7836 */ /* 0x000fc60000000000 */
[----:B------:R0:W-:Y:S01]  /*06c0*/  STG.E desc[UR14][R8.64+0x4], R13 ;  /* 0x0000040d08007986 */ /* 0x0001e2000c10190e */
[----:B------:R-:W-:-:S03]  /*06d0*/  ISETP.NE.AND P1, PT, R10, RZ, PT ;  /* 0x000000ff0a00720c */ /* 0x000fc60003f25270 */
[----:B------:R0:W-:Y:S04]  /*06e0*/  STG.E desc[UR14][R8.64+0x8], R13 ;  /* 0x0000080d08007986 */ /* 0x0001e8000c10190e */
[----:B------:R0:W-:Y:S04]  /*06f0*/  STG.E desc[UR14][R8.64+0xc], R13 ;  /* 0x00000c0d08007986 */ /* 0x0001e8000c10190e */
[----:B------:R0:W-:Y:S04]  /*0700*/  STG.E desc[UR14][R8.64+0x10], R13 ;  /* 0x0000100d08007986 */ /* 0x0001e8000c10190e */
[----:B------:R0:W-:Y:S04]  /*0710*/  STG.E desc[UR14][R8.64+0x14], R13 ;  /* 0x0000140d08007986 */ /* 0x0001e8000c10190e */
[----:B------:R0:W-:Y:S04]  /*0720*/  STG.E desc[UR14][R8.64+0x18], R13 ;  /* 0x0000180d08007986 */ /* 0x0001e8000c10190e */
[----:B------:R0:W-:Y:S01]  /*0730*/  STG.E desc[UR14][R8.64+0x1c], R13 ;  /* 0x00001c0d08007986 */ /* 0x0001e2000c10190e */
[----:B------:R-:W-:Y:S05]  /*0740*/  @P1 BRA `(.L_x_31) ;  /* 0xfffffffc00c41947 */ /* 0x000fea000383ffff */
.L_x_30:
[----:B------:R-:W-:Y:S05]  /*0750*/  BSYNC.RECONVERGENT B2 ;  /* 0x0000000000027941 */ /* 0x000fea0003800200 */
.L_x_29:
[----:B0-----:R-:W-:Y:S01]  /*0760*/  LOP3.LUT R8, R15, 0x3, RZ, 0xc0, !PT ;  /* 0x000000030f087812 */ /* 0x001fe200078ec0ff */
[----:B------:R-:W-:Y:S06]  /*0770*/  @!P0 BRA `(.L_x_28) ;  /* 0x0000000000788947 */ /* 0x000fec0003800000 */
[----:B------:R-:W-:Y:S01]  /*0780*/  ISETP.GE.U32.AND P0, PT, R12, 0x4, PT ;  /* 0x000000040c00780c */ /* 0x000fe20003f06070 */
[----:B------:R-:W-:Y:S01]  /*0790*/  BSSY.RECONVERGENT B2, `(.L_x_32) ;  /* 0x000000c000027945 */ /* 0x000fe20003800200 */
[----:B------:R-:W-:-:S11]  /*07a0*/  ISETP.NE.AND P1, PT, R8, RZ, PT ;  /* 0x000000ff0800720c */ /* 0x000fd60003f25270 */
[----:B------:R-:W-:Y:S05]  /*07b0*/  @!P0 BRA `(.L_x_33) ;  /* 0x0000000000248947 */ /* 0x000fea0003800000 */
[----:B------:R-:W0:Y:S01]  /*07c0*/  LDC.64 R6, c[0x0][0x3a8] ;  /* 0x0000ea00ff067b82 */ /* 0x000e220000000a00 */
[----:B------:R-:W-:Y:S01]  /*07d0*/  IMAD R9, R0, UR18, R5 ;  /* 0x0000001200097c24 */ /* 0x000fe2000f8e0205 */
[----:B------:R-:W-:Y:S01]  /*07e0*/  IADD3 R5, PT, PT, R5, 0x4, RZ ;  /* 0x0000000405057810 */ /* 0x000fe20007ffe0ff */
[----:B------:R-:W-:Y:S02]  /*07f0*/  IMAD.MOV.U32 R11, RZ, RZ, 0x7fc00000 ;  /* 0x7fc00000ff0b7424 */ /* 0x000fe400078e00ff */
[----:B0-----:R-:W-:-:S05]  /*0800*/  IMAD.WIDE R6, R9, 0x4, R6 ;  /* 0x0000000409067825 */ /* 0x001fca00078e0206 */
[----:B------:R0:W-:Y:S04]  /*0810*/  STG.E desc[UR14][R6.64], R11 ;  /* 0x0000000b06007986 */ /* 0x0001e8000c10190e */
[----:B------:R0:W-:Y:S04]  /*0820*/  STG.E desc[UR14][R6.64+0x4], R11 ;  /* 0x0000040b06007986 */ /* 0x0001e8000c10190e */
[----:B------:R0:W-:Y:S04]  /*0830*/  STG.E desc[UR14][R6.64+0x8], R11 ;  /* 0x0000080b06007986 */ /* 0x0001e8000c10190e */
[----:B------:R0:W-:Y:S02]  /*0840*/  STG.E desc[UR14][R6.64+0xc], R11 ;  /* 0x00000c0b06007986 */ /* 0x0001e4000c10190e */
.L_x_33:
[----:B------:R-:W-:Y:S05]  /*0850*/  BSYNC.RECONVERGENT B2 ;  /* 0x0000000000027941 */ /* 0x000fea0003800200 */
.L_x_32:
[----:B------:R-:W-:Y:S05]  /*0860*/  @!P1 BRA `(.L_x_28) ;  /* 0x00000000003c9947 */ /* 0x000fea0003800000 */
[----:B0-----:R-:W-:Y:S02]  /*0870*/  LOP3.LUT R6, R15, 0x1, RZ, 0xc0, !PT ;  /* 0x000000010f067812 */ /* 0x001fe400078ec0ff */
[----:B------:R-:W-:Y:S02]  /*0880*/  ISETP.NE.AND P0, PT, R8, 0x1, PT ;  /* 0x000000010800780c */ /* 0x000fe40003f05270 */
[----:B------:R-:W-:-:S11]  /*0890*/  ISETP.NE.U32.AND P1, PT, R6, 0x1, PT ;  /* 0x000000010600780c */ /* 0x000fd60003f25070 */
[----:B------:R-:W0:Y:S01]  /*08a0*/  @P0 LDC.64 R6, c[0x0][0x3a8] ;  /* 0x0000ea00ff060b82 */ /* 0x000e220000000a00 */
[C---:B------:R-:W-:Y:S02]  /*08b0*/  @P0 IMAD R9, R0.reuse, UR18, R5 ;  /* 0x0000001200090c24 */ /* 0x040fe4000f8e0205 */
[----:B------:R-:W-:Y:S02]  /*08c0*/  @P0 VIADD R5, R5, 0x2 ;  /* 0x0000000205050836 */ /* 0x000fe40000000000 */
[----:B------:R-:W-:Y:S02]  /*08d0*/  @P0 IMAD.MOV.U32 R13, RZ, RZ, 0x7fc00000 ;  /* 0x7fc00000ff0d0424 */ /* 0x000fe400078e00ff */
[----:B------:R-:W-:Y:S01]  /*08e0*/  @!P1 IMAD R5, R0, UR18, R5 ;  /* 0x0000001200059c24 */ /* 0x000fe2000f8e0205 */
[----:B------:R-:W1:Y:S01]  /*08f0*/  @!P1 LDC.64 R10, c[0x0][0x3a8] ;  /* 0x0000ea00ff0a9b82 */ /* 0x000e620000000a00 */
[----:B0-----:R-:W-:-:S05]  /*0900*/  @P0 IMAD.WIDE R8, R9, 0x4, R6 ;  /* 0x0000000409080825 */ /* 0x001fca00078e0206 */
[----:B------:R2:W-:Y:S01]  /*0910*/  @P0 STG.E desc[UR14][R8.64], R13 ;  /* 0x0000000d08000986 */ /* 0x0005e2000c10190e */
[----:B-1----:R-:W-:Y:S01]  /*0920*/  @!P1 IMAD.WIDE R6, R5, 0x4, R10 ;  /* 0x0000000405069825 */ /* 0x002fe200078e020a */
[----:B------:R-:W-:Y:S02]  /*0930*/  @!P1 MOV R5, 0x7fc00000 ;  /* 0x7fc0000000059802 */ /* 0x000fe40000000f00 */
[----:B------:R2:W-:Y:S04]  /*0940*/  @P0 STG.E desc[UR14][R8.64+0x4], R13 ;  /* 0x0000040d08000986 */ /* 0x0005e8000c10190e */
[----:B------:R2:W-:Y:S02]  /*0950*/  @!P1 STG.E desc[UR14][R6.64], R5 ;  /* 0x0000000506009986 */ /* 0x0005e4000c10190e */
.L_x_28:
[----:B------:R-:W-:Y:S05]  /*0960*/  BSYNC.RECONVERGENT B0 ;  /* 0x0000000000007941 */ /* 0x000fea0003800200 */
.L_x_27:
[----:B------:R-:W-:-:S13]  /*0970*/  ISETP.GT.AND P0, PT, R4, UR10, PT ;  /* 0x0000000a04007c0c */ /* 0x000fda000bf04270 */
[----:B------:R-:W-:Y:S05]  /*0980*/  @!P0 BRA `(.L_x_26) ;  /* 0x0000000c00d48947 */ /* 0x000fea0003800000 */
[----:B------:R-:W-:Y:S02]  /*0990*/  UIADD3 UR5, UPT, UPT, UR11, -0x2, URZ ;  /* 0xfffffffe0b057890 */ /* 0x000fe4000fffe0ff */
[----:B0-2---:R-:W-:Y:S01]  /*09a0*/  VIADD R7, R31, -UR11 ;  /* 0x8000000b1f077c36 */ /* 0x005fe20008000000 */
[----:B------:R-:W-:Y:S02]  /*09b0*/  CS2R R28, SRZ ;  /* 0x00000000001c7805 */ /* 0x000fe4000001ff00 */
[----:B------:R-:W-:Y:S01]  /*09c0*/  CS2R R16, SRZ ;  /* 0x0000000000107805 */ /* 0x000fe2000001ff00 */
[----:B------:R-:W-:Y:S01]  /*09d0*/  UISETP.GE.U32.AND UP1, UPT, UR5, 0x3, UPT ;  /* 0x000000030500788c */ /* 0x000fe2000bf26070 */
[----:B------:R-:W-:Y:S02]  /*09e0*/  VIADD R6, R7, 0x2 ;  /* 0x0000000207067836 */ /* 0x000fe40000000000 */
[----:B------:R-:W-:-:S06]  /*09f0*/  UMOV UR5, URZ ;  /* 0x000000ff00057c82 */ /* 0x000fcc0008000000 */
[----:B------:R-:W-:Y:S05]  /*0a00*/  BRA.U !UP1, `(.L_x_34) ;  /* 0x0000000109887547 */ /* 0x000fea000b800000 */
[----:B------:R-:W0:Y:S01]  /*0a10*/  LDC.64 R8, c[0x0][0x380] ;  /* 0x0000e000ff087b82 */ /* 0x000e220000000a00 */
[----:B------:R-:W-:Y:S01]  /*0a20*/  UIADD3 UR9, UPT, UPT, UR11, -0x1, URZ ;  /* 0xffffffff0b097890 */ /* 0x000fe2000fffe0ff */
[----:B------:R-:W-:Y:S01]  /*0a30*/  CS2R R28, SRZ ;  /* 0x00000000001c7805 */ /* 0x000fe2000001ff00 */
[----:B------:R-:W-:Y:S02]  /*0a40*/  UMOV UR5, URZ ;  /* 0x000000ff00057c82 */ /* 0x000fe40008000000 */
[----:B------:R-:W-:-:S12]  /*0a50*/  ULOP3.LUT UR9, UR9, 0xfffffffc, URZ, 0xc0, !UPT ;  /* 0xfffffffc09097892 */ /* 0x000fd8000f8ec0ff */
.L_x_35:
[----:B------:R-:W-:-:S05]  /*0a60*/  IADD3 R27, PT, PT, R6, UR5, RZ ;  /* 0x00000005061b7c10 */ /* 0x000fca000fffe0ff */
[----:B0-----:R-:W-:-:S05]  /*0a70*/  IMAD.WIDE R24, R27, 0x4, R8 ;  /* 0x000000041b187825 */ /* 0x001fca00078e0208 */
[----:B------:R-:W2:Y:S04]  /*0a80*/  LDG.E.CONSTANT R26, desc[UR14][R24.64] ;  /* 0x0000000e181a7981 */ /* 0x000ea8000c1e9900 */
[----:B------:R-:W3:Y:S04]  /*0a90*/  LDG.E.CONSTANT R14, desc[UR14][R24.64+0x4] ;  /* 0x0000040e180e7981 */ /* 0x000ee8000c1e9900 */
[----:B------:R-:W4:Y:S04]  /*0aa0*/  LDG.E.CONSTANT R32, desc[UR14][R24.64+0x8] ;  /* 0x0000080e18207981 */ /* 0x000f28000c1e9900 */
[----:B------:R-:W5:Y:S01]  /*0ab0*/  LDG.E.CONSTANT R5, desc[UR14][R24.64+0xc] ;  /* 0x00000c0e18057981 */ /* 0x000f62000c1e9900 */
[----:B------:R-:W-:Y:S01]  /*0ac0*/  I2F.F64 R22, R27 ;  /* 0x0000001b00167312 */ /* 0x000fe20000201c00 */
[C---:B------:R-:W-:Y:S01]  /*0ad0*/  VIADD R30, R27.reuse, 0x1 ;  /* 0x000000011b1e7836 */ /* 0x040fe20000000000 */
[C---:B------:R-:W-:Y:S01]  /*0ae0*/  IADD3 R12, PT, PT, R27.reuse, 0x3, RZ ;  /* 0x000000031b0c7810 */ /* 0x040fe20007ffe0ff */
[----:B------:R-:W-:Y:S01]  /*0af0*/  VIADD R10, R27, 0x2 ;  /* 0x000000021b0a7836 */ /* 0x000fe20000000000 */
[----:B------:R-:W-:-:S04]  /*0b00*/  UIADD3 UR5, UPT, UPT, UR5, 0x4, URZ ;  /* 0x0000000405057890 */ /* 0x000fc8000fffe0ff */
[----:B------:R-:W-:Y:S01]  /*0b10*/  I2F.F64 R18, R30 ;  /* 0x0000001e00127312 */ /* 0x000fe20000201c00 */
[----:B------:R-:W-:-:S07]  /*0b20*/  UISETP.NE.AND UP1, UPT, UR5, UR9, UPT ;  /* 0x000000090500728c */ /* 0x000fce000bf25270 */
[----:B------:R-:W-:Y:S08]  /*0b30*/  I2F.F64 R10, R10 ;  /* 0x0000000a000a7312 */ /* 0x000ff00000201c00 */
[----:B------:R-:W-:Y:S08]  /*0b40*/  I2F.F64 R12, R12 ;  /* 0x0000000c000c7312 */ /* 0x000ff00000201c00 */
[----:B--2---:R-:W0:Y:S08]  /*0b50*/  F2F.F64.F32 R20, R26 ;  /* 0x0000001a00147310 */ /* 0x004e300000201800 */
[----:B---3--:R-:W1:Y:S01]  /*0b60*/  F2F.F64.F32 R14, R14 ;  /* 0x0000000e000e7310 */ /* 0x008e620000201800 */
[----:B0-----:R-:W-:-:S07]  /*0b70*/  DFMA R28, R20, R22, R28 ;  /* 0x00000016141c722b */ /* 0x001fce000000001c */
[----:B----4-:R-:W0:Y:S01]  /*0b80*/  F2F.F64.F32 R22, R32 ;  /* 0x0000002000167310 */ /* 0x010e220000201800 */
[----:B------:R-:W-:Y:S02]  /*0b90*/  DADD R20, R20, R16 ;  /* 0x0000000014147229 */ /* 0x000fe40000000010 */
[----:B-1----:R-:W-:-:S05]  /*0ba0*/  DFMA R18, R14, R18, R28 ;  /* 0x000000120e12722b */ /* 0x002fca000000001c */
[----:B-----5:R-:W1:Y:S01]  /*0bb0*/  F2F.F64.F32 R16, R5 ;  /* 0x0000000500107310 */ /* 0x020e620000201800 */
[----:B------:R-:W-:Y:S02]  /*0bc0*/  DADD R20, R20, R14 ;  /* 0x0000000014147229 */ /* 0x000fe4000000000e */
[----:B0-----:R-:W-:-:S06]  /*0bd0*/  DFMA R10, R22, R10, R18 ;  /* 0x0000000a160a722b */ /* 0x001fcc0000000012 */
[----:B------:R-:W-:Y:S02]  /*0be0*/  DADD R20, R20, R22 ;  /* 0x0000000014147229 */ /* 0x000fe40000000016 */
[----:B-1----:R-:W-:-:S06]  /*0bf0*/  DFMA R28, R16, R12, R10 ;  /* 0x0000000c101c722b */ /* 0x002fcc000000000a */
[----:B------:R-:W-:Y:S01]  /*0c00*/  DADD R16, R20, R16 ;  /* 0x0000000014107229 */ /* 0x000fe20000000010 */
[----:B------:R-:W-:Y:S10]  /*0c10*/  BRA.U UP1, `(.L_x_35) ;  /* 0xfffffffd01907547 */ /* 0x000ff4000b83ffff */
[----:B------:R-:W-:-:S05]  /*0c20*/  UMOV UR5, UR9 ;  /* 0x0000000900057c82 */ /* 0x000fca0008000000 */
.L_x_34:
[----:B------:R-:W0:Y:S01]  /*0c30*/  I2F.F64 R8, UR12 ;  /* 0x0000000c00087d12 */ /* 0x000e220008201c00 */
[----:B------:R-:W1:Y:S01]  /*0c40*/  LDC.64 R10, c[0x0][0x3a8] ;  /* 0x0000ea00ff0a7b82 */ /* 0x000e620000000a00 */
[----:B------:R-:W-:-:S04]  /*0c50*/  UIADD3 UR9, UPT, UPT, UR11, -0x1, URZ ;  /* 0xffffffff0b097890 */ /* 0x000fc8000fffe0ff */
[----:B------:R-:W-:Y:S02]  /*0c60*/  ULOP3.LUT UR9, UR9, 0x3, URZ, 0xc0, !UPT ;  /* 0x0000000309097892 */ /* 0x000fe4000f8ec0ff */
[----:B------:R-:W2:Y:S02]  /*0c70*/  I2F.F64 R18, R6 ;  /* 0x0000000600127312 */ /* 0x000ea40000201c00 */
[----:B------:R-:W-:Y:S01]  /*0c80*/  UISETP.NE.AND UP1, UPT, UR9, URZ, UPT ;  /* 0x000000ff0900728c */ /* 0x000fe2000bf25270 */
[----:B0-----:R-:W-:-:S08]  /*0c90*/  DADD R12, -R8, 2 ;  /* 0x40000000080c7429 */ /* 0x001fd00000000100 */
[----:B--2---:R-:W-:Y:S01]  /*0ca0*/  DADD R12, -R18, R12 ;  /* 0x00000000120c7229 */ /* 0x004fe2000000010c */
[----:B------:R-:W-:Y:S10]  /*0cb0*/  BRA.U !UP1, `(.L_x_36) ;  /* 0x0000000109607547 */ /* 0x000ff4000b800000 */
[----:B------:R-:W0:Y:S01]  /*0cc0*/  LDC.64 R22, c[0x0][0x380] ;  /* 0x0000e000ff167b82 */ /* 0x000e220000000a00 */
[----:B------:R-:W-:-:S04]  /*0cd0*/  VIADD R5, R6, UR5 ;  /* 0x0000000506057c36 */ /* 0x000fc80008000000 */
[----:B0-----:R-:W-:-:S05]  /*0ce0*/  IMAD.WIDE R22, R5, 0x4, R22 ;  /* 0x0000000405167825 */ /* 0x001fca00078e0216 */
[----:B------:R-:W2:Y:S01]  /*0cf0*/  LDG.E.CONSTANT R14, desc[UR14][R22.64] ;  /* 0x0000000e160e7981 */ /* 0x000ea2000c1e9900 */
[----:B------:R-:W-:Y:S01]  /*0d00*/  I2F.F64 R20, R5 ;  /* 0x0000000500147312 */ /* 0x000fe20000201c00 */
[----:B------:R-:W-:-:S07]  /*0d10*/  UISETP.NE.AND UP1, UPT, UR9, 0x1, UPT ;  /* 0x000000010900788c */ /* 0x000fce000bf25270 */
[----:B--2---:R-:W0:Y:S02]  /*0d20*/  F2F.F64.F32 R14, R14 ;  /* 0x0000000e000e7310 */ /* 0x004e240000201800 */
[----:B0-----:R-:W-:Y:S02]  /*0d30*/  DFMA R28, R14, R20, R28 ;  /* 0x000000140e1c722b */ /* 0x001fe4000000001c */
[----:B------:R-:W-:Y:S01]  /*0d40*/  DADD R16, R16, R14 ;  /* 0x0000000010107229 */ /* 0x000fe2000000000e */
[----:B------:R-:W-:Y:S10]  /*0d50*/  BRA.U !UP1, `(.L_x_36) ;  /* 0x0000000109387547 */ /* 0x000ff4000b800000 */
[----:B------:R-:W-:Y:S01]  /*0d60*/  UISETP.NE.AND UP1, UPT, UR9, 0x2, UPT ;  /* 0x000000020900788c */ /* 0x000fe2000bf25270 */
[----:B------:R-:W2:Y:S05]  /*0d70*/  LDG.E.CONSTANT R20, desc[UR14][R22.64+0x4] ;  /* 0x0000040e16147981 */ /* 0x000eaa000c1e9900 */
[----:B------:R-:W-:-:S13]  /*0d80*/  PLOP3.LUT P0, PT, PT, PT, UP1, 0x80, 0x8 ;  /* 0x000000000008781c */ /* 0x000fda0003f0f018 */
[----:B------:R-:W3:Y:S01]  /*0d90*/  @P0 LDG.E.CONSTANT R24, desc[UR14][R22.64+0x8] ;  /* 0x0000080e16180981 */ /* 0x000ee2000c1e9900 */
[C---:B------:R-:W-:Y:S01]  /*0da0*/  VIADD R14, R5.reuse, 0x1 ;  /* 0x00000001050e7836 */ /* 0x040fe20000000000 */
[----:B------:R-:W-:-:S05]  /*0db0*/  @P0 IADD3 R26, PT, PT, R5, 0x2, RZ ;  /* 0x00000002051a0810 */ /* 0x000fca0007ffe0ff */
[----:B------:R-:W-:Y:S08]  /*0dc0*/  I2F.F64 R14, R14 ;  /* 0x0000000e000e7312 */ /* 0x000ff00000201c00 */
[----:B------:R-:W-:Y:S08]  /*0dd0*/  @P0 I2F.F64 R26, R26 ;  /* 0x0000001a001a0312 */ /* 0x000ff00000201c00 */
[----:B--2---:R-:W0:Y:S08]  /*0de0*/  F2F.F64.F32 R20, R20 ;  /* 0x0000001400147310 */ /* 0x004e300000201800 */
[----:B---3--:R-:W2:Y:S01]  /*0df0*/  @P0 F2F.F64.F32 R24, R24 ;  /* 0x0000001800180310 */ /* 0x008ea20000201800 */
[----:B0-----:R-:W-:-:S02]  /*0e00*/  DFMA R28, R20, R14, R28 ;  /* 0x0000000e141c722b */ /* 0x001fc4000000001c */
[----:B------:R-:W-:-:S06]  /*0e10*/  DADD R16, R16, R20 ;  /* 0x0000000010107229 */ /* 0x000fcc0000000014 */
[----:B--2---:R-:W-:Y:S02]  /*0e20*/  @P0 DFMA R28, R24, R26, R28 ;  /* 0x0000001a181c022b */ /* 0x004fe4000000001c */
[----:B------:R-:W-:-:S11]  /*0e30*/  @P0 DADD R16, R16, R24 ;  /* 0x0000000010100229 */ /* 0x000fd60000000018 */
.L_x_36:
[----:B------:R-:W-:Y:S01]  /*0e40*/  DFMA R12, R16, R12, R28 ;  /* 0x0000000c100c722b */ /* 0x000fe2000000001c */
[----:B------:R-:W-:Y:S02]  /*0e50*/  IMAD R25, R0, UR18, R31 ;  /* 0x0000001200197c24 */ /* 0x000fe4000f8e021f */
[----:B------:R-:W-:Y:S02]  /*0e60*/  VIADD R32, R31, 0x1 ;  /* 0x000000011f207836 */ /* 0x000fe40000000000 */
[----:B-1----:R-:W-:-:S03]  /*0e70*/  IMAD.WIDE R24, R25, 0x4, R10 ;  /* 0x0000000419187825 */ /* 0x002fc600078e020a */
[----:B------:R-:W-:Y:S01]  /*0e80*/  DMUL R12, R12, UR16 ;  /* 0x000000100c0c7c28 */ /* 0x000fe20008000000 */
[----:B------:R-:W-:-:S09]  /*0e90*/  ISETP.GE.AND P0, PT, R32, R4, PT ;  /* 0x000000042000720c */ /* 0x000fd20003f06270 */
[----:B------:R-:W0:Y:S02]  /*0ea0*/  F2F.F32.F64 R13, R12 ;  /* 0x0000000c000d7310 */ /* 0x000e240000301000 */
[----:B0-----:R1:W-:Y:S02]  /*0eb0*/  STG.E desc[UR14][R24.64], R13 ;  /* 0x0000000d18007986 */ /* 0x0013e4000c10190e */
[----:B------:R-:W-:Y:S05]  /*0ec0*/  @P0 BRA `(.L_x_26) ;  /* 0x0000000800840947 */ /* 0x000fea0003800000 */
[----:B------:R-:W-:Y:S01]  /*0ed0*/  LOP3.LUT R5, RZ, R31, RZ, 0x33, !PT ;  /* 0x0000001fff057212 */ /* 0x000fe200078e33ff */
[----:B------:R-:W-:Y:S04]  /*0ee0*/  BSSY.RECONVERGENT B0, `(.L_x_37) ;  /* 0x000004c000007945 */ /* 0x000fe80003800200 */
[C---:B------:R-:W-:Y:S01]  /*0ef0*/  IMAD.IADD R5, R4.reuse, 0x1, R5 ;  /* 0x0000000104057824 */ /* 0x040fe200078e0205 */
[----:B------:R-:W-:-:S04]  /*0f00*/  IADD3 R4, PT, PT, R4, -0x2, -R31 ;  /* 0xfffffffe04047810 */ /* 0x000fc80007ffe81f */
[----:B------:R-:W-:Y:S02]  /*0f10*/  LOP3.LUT P1, R30, R5, 0x3, RZ, 0xc0, !PT ;  /* 0x00000003051e7812 */ /* 0x000fe4000782c0ff */
[----:B------:R-:W-:Y:S01]  /*0f20*/  ISETP.GE.U32.AND P0, PT, R4, 0x3, PT ;  /* 0x000000030400780c */ /* 0x000fe20003f06070 */
[----:B------:R-:W-:Y:S01]  /*0f30*/  IMAD.MOV.U32 R4, RZ, RZ, R31 ;  /* 0x000000ffff047224 */ /* 0x000fe200078e001f */
[----:B------:R-:W-:-:S09]  /*0f40*/  MOV R5, R32 ;  /* 0x0000002000057202 */ /* 0x000fd20000000f00 */
[----:B------:R-:W-:Y:S05]  /*0f50*/  @!P1 BRA `(.L_x_38) ;  /* 0x0000000400109947 */ /* 0x000fea0003800000 */
[----:B------:R-:W0:Y:S01]  /*0f60*/  LDC.64 R20, c[0x0][0x380] ;  /* 0x0000e000ff147b82 */ /* 0x000e220000000a00 */
[----:B------:R-:W-:Y:S02]  /*0f70*/  IMAD.U32 R23, RZ, RZ, UR11 ;  /* 0x0000000bff177e24 */ /* 0x000fe4000f8e00ff */
[----:B0-----:R-:W-:-:S05]  /*0f80*/  IMAD.WIDE R20, R7, 0x4, R20 ;  /* 0x0000000407147825 */ /* 0x001fca00078e0214 */
[----:B------:R-:W2:Y:S01]  /*0f90*/  LDG.E.CONSTANT R33, desc[UR14][R20.64+0x8] ;  /* 0x0000080e14217981 */ /* 0x000ea2000c1e9900 */
[----:B------:R-:W-:-:S05]  /*0fa0*/  IMAD.WIDE.U32 R22, R23, 0x4, R20 ;  /* 0x0000000417167825 */ /* 0x000fca00078e0014 */
[----:B------:R-:W3:Y:S01]  /*0fb0*/  LDG.E.CONSTANT R34, desc[UR14][R22.64+0x4] ;  /* 0x0000040e16227981 */ /* 0x000ee2000c1e9900 */
[----:B-1----:R-:W-:Y:S01]  /*0fc0*/  I2F.F64 R12, R32 ;  /* 0x00000020000c7312 */ /* 0x002fe20000201c00 */
[----:B------:R-:W-:-:S07]  /*0fd0*/  IADD3 R6, PT, PT, R7, 0x3, RZ ;  /* 0x0000000307067810 */ /* 0x000fce0007ffe0ff */
[----:B------:R-:W-:Y:S01]  /*0fe0*/  I2F.F64 R14, R6 ;  /* 0x00000006000e7312 */ /* 0x000fe20000201c00 */
[----:B------:R-:W-:-:S07]  /*0ff0*/  ISETP.NE.AND P1, PT, R30, 0x1, PT ;  /* 0x000000011e00780c */ /* 0x000fce0003f25270 */
[----:B--2---:R-:W-:Y:S08]  /*1000*/  F2F.F64.F32 R4, R33 ;  /* 0x0000002100047310 */ /* 0x004ff00000201800 */
[----:B---3--:R-:W0:Y:S02]  /*1010*/  F2F.F64.F32 R26, R34 ;  /* 0x00000022001a7310 */ /* 0x008e240000201800 */
[----:B0-----:R-:W-:-:S02]  /*1020*/  DFMA R28, R26, R12, R28 ;  /* 0x0000000c1a1c722b */ /* 0x001fc4000000001c */
[----:B------:R-:W-:Y:S02]  /*1030*/  DADD R12, -R8, 2 ;  /* 0x40000000080c7429 */ /* 0x000fe40000000100 */
[----:B------:R-:W-:-:S04]  /*1040*/  DADD R26, -R4, R26 ;  /* 0x00000000041a7229 */ /* 0x000fc8000000011a */
[----:B------:R-:W-:Y:S02]  /*1050*/  DFMA R28, -R18, R4, R28 ;  /* 0x00000004121c722b */ /* 0x000fe4000000011c */
[----:B------:R-:W-:Y:S02]  /*1060*/  DADD R4, -R14, R12 ;  /* 0x000000000e047229 */ /* 0x000fe4000000010c */
[----:B------:R-:W-:-:S08]  /*1070*/  DADD R16, R16, R26 ;  /* 0x0000000010107229 */ /* 0x000fd0000000001a */
[----:B------:R-:W-:-:S08]  /*1080*/  DFMA R4, R16, R4, R28 ;  /* 0x000000041004722b */ /* 0x000fd0000000001c */
[----:B------:R-:W-:-:S10]  /*1090*/  DMUL R18, R4, UR16 ;  /* 0x0000001004127c28 */ /* 0x000fd40008000000 */
[----:B------:R-:W0:Y:S02]  /*10a0*/  F2F.F32.F64 R19, R18 ;  /* 0x0000001200137310 */ /* 0x000e240000301000 */
[----:B0-----:R0:W-:Y:S01]  /*10b0*/  STG.E desc[UR14][R24.64+0x4], R19 ;  /* 0x0000041318007986 */ /* 0x0011e2000c10190e */
[----:B------:R-:W-:Y:S02]  /*10c0*/  VIADD R5, R31, 0x2 ;  /* 0x000000021f057836 */ /* 0x000fe40000000000 */
[----:B------:R-:W-:Y:S01]  /*10d0*/  IMAD.MOV.U32 R4, RZ, RZ, R32 ;  /* 0x000000ffff047224 */ /* 0x000fe200078e0020 */
[----:B------:R-:W-:Y:S06]  /*10e0*/  @!P1 BRA `(.L_x_38) ;  /* 0x0000000000ac9947 */ /* 0x000fec0003800000 */
[----:B0-----:R-:W2:Y:S01]  /*10f0*/  LDG.E.CONSTANT R24, desc[UR14][R22.64+0x8] ;  /* 0x0000080e16187981 */ /* 0x001ea2000c1e9900 */
[----:B------:R-:W-:-:S03]  /*1100*/  ISETP.NE.AND P1, PT, R30, 0x2, PT ;  /* 0x000000021e00780c */ /* 0x000fc60003f25270 */
[----:B------:R-:W3:Y:S10]  /*1110*/  LDG.E.CONSTANT R34, desc[UR14][R20.64+0xc] ;  /* 0x00000c0e14227981 */ /* 0x000ef4000c1e9900 */
[----:B------:R0:W4:Y:S04]  /*1120*/  @P1 LDG.E.CONSTANT R36, desc[UR14][R22.64+0xc] ;  /* 0x00000c0e16241981 */ /* 0x000128000c1e9900 */
[----:B------:R4:W5:Y:S01]  /*1130*/  @P1 LDG.E.CONSTANT R4, desc[UR14][R20.64+0x10] ;  /* 0x0000100e14041981 */ /* 0x000962000c1e9900 */
[----:B------:R-:W-:Y:S01]  /*1140*/  I2F.F64 R32, R5 ;  /* 0x0000000500207312 */ /* 0x000fe20000201c00 */
[----:B------:R-:W-:Y:S01]  /*1150*/  IADD3 R6, PT, PT, R7, 0x4, RZ ;  /* 0x0000000407067810 */ /* 0x000fe20007ffe0ff */
[----:B------:R-:W-:-:S06]  /*1160*/  VIADD R30, R31, 0x3 ;  /* 0x000000031f1e7836 */ /* 0x000fcc0000000000 */
[----:B------:R1:W0:Y:S02]  /*1170*/  I2F.F64 R18, R6 ;  /* 0x0000000600127312 */ /* 0x0002240000201c00 */
[----:B-1----:R-:W-:-:S06]  /*1180*/  @P1 VIADD R6, R7, 0x5 ;  /* 0x0000000507061836 */ /* 0x002fcc0000000000 */
[----:B------:R-:W-:Y:S01]  /*1190*/  @P1 I2F.F64 R26, R30 ;  /* 0x0000001e001a1312 */ /* 0x000fe20000201c00 */
[----:B------:R-:W-:-:S05]  /*11a0*/  IADD3 R7, PT, PT, R31, -UR11, RZ ;  /* 0x8000000b1f077c10 */ /* 0x000fca000fffe0ff */
[----:B------:R-:W-:-:S04]  /*11b0*/  VIADD R7, R7, 0x4 ;  /* 0x0000000407077836 */ /* 0x000fc80000000000 */
[----:B0-----:R-:W-:Y:S01]  /*11c0*/  I2F.F64 R22, R7 ;  /* 0x0000000700167312 */ /* 0x001fe20000201c00 */
[----:B------:R-:W-:-:S07]  /*11d0*/  DADD R18, -R18, R12 ;  /* 0x0000000012127229 */ /* 0x000fce000000010c */
[----:B--2---:R-:W0:Y:S08]  /*11e0*/  F2F.F64.F32 R24, R24 ;  /* 0x0000001800187310 */ /* 0x004e300000201800 */
[----:B---3--:R-:W1:Y:S01]  /*11f0*/  F2F.F64.F32 R34, R34 ;  /* 0x0000002200227310 */ /* 0x008e620000201800 */
[----:B0-----:R-:W-:-:S07]  /*1200*/  DFMA R28, R24, R32, R28 ;  /* 0x00000020181c722b */ /* 0x001fce000000001c */
[----:B----4-:R-:W0:Y:S08]  /*1210*/  @P1 F2F.F64.F32 R20, R36 ;  /* 0x0000002400141310 */ /* 0x010e300000201800 */
[----:B-----5:R-:W2:Y:S01]  /*1220*/  @P1 F2F.F64.F32 R32, R4 ;  /* 0x0000000400201310 */ /* 0x020ea20000201800 */
[----:B-1----:R-:W-:Y:S02]  /*1230*/  DFMA R28, -R14, R34, R28 ;  /* 0x000000220e1c722b */ /* 0x002fe4000000011c */
[----:B------:R-:W-:-:S05]  /*1240*/  DADD R24, -R34, R24 ;  /* 0x0000000022187229 */ /* 0x000fca0000000118 */
[----:B------:R-:W1:Y:S01]  /*1250*/  @P1 I2F.F64 R14, R6 ;  /* 0x00000006000e1312 */ /* 0x000e620000201c00 */
[----:B0-----:R-:W-:Y:S02]  /*1260*/  @P1 DFMA R26, R20, R26, R28 ;  /* 0x0000001a141a122b */ /* 0x001fe4000000001c */
[----:B------:R-:W-:Y:S02]  /*1270*/  DADD R16, R16, R24 ;  /* 0x0000000010107229 */ /* 0x000fe40000000018 */
[----:B--2---:R-:W-:-:S06]  /*1280*/  @P1 DADD R20, -R32, R20 ;  /* 0x0000000020141229 */ /* 0x004fcc0000000114 */
[----:B------:R-:W-:Y:S02]  /*1290*/  DFMA R18, R16, R18, R28 ;  /* 0x000000121012722b */ /* 0x000fe4000000001c */
[----:B------:R-:W-:Y:S02]  /*12a0*/  @P1 DFMA R28, -R22, R32, R26 ;  /* 0x00000020161c122b */ /* 0x000fe4000000011a */
[----:B-1----:R-:W-:Y:S02]  /*12b0*/  @P1 DADD R14, -R14, R12 ;  /* 0x000000000e0e1229 */ /* 0x002fe4000000010c */
[----:B------:R-:W-:-:S08]  /*12c0*/  @P1 DADD R16, R16, R20 ;  /* 0x0000000010101229 */ /* 0x000fd00000000014 */
[----:B------:R-:W-:Y:S02]  /*12d0*/  @P1 DFMA R14, R16, R14, R28 ;  /* 0x0000000e100e122b */ /* 0x000fe4000000001c */
[----:B------:R-:W-:-:S06]  /*12e0*/  DMUL R18, R18, UR16 ;  /* 0x0000001012127c28 */ /* 0x000fcc0008000000 */
[----:B------:R-:W-:-:S04]  /*12f0*/  @P1 DMUL R14, R14, UR16 ;  /* 0x000000100e0e1c28 */ /* 0x000fc80008000000 */
[----:B------:R-:W0:Y:S01]  /*1300*/  F2F.F32.F64 R19, R18 ;  /* 0x0000001200137310 */ /* 0x000e220000301000 */
[----:B------:R-:W-:-:S07]  /*1310*/  IMAD R13, R0, UR18, R31 ;  /* 0x00000012000d7c24 */ /* 0x000fce000f8e021f */
[----:B------:R-:W1:Y:S01]  /*1320*/  @P1 F2F.F32.F64 R15, R14 ;  /* 0x0000000e000f1310 */ /* 0x000e620000301000 */
[----:B------:R-:W-:-:S05]  /*1330*/  IMAD.WIDE R12, R13, 0x4, R10 ;  /* 0x000000040d0c7825 */ /* 0x000fca00078e020a */
[----:B0-----:R2:W-:Y:S04]  /*1340*/  STG.E desc[UR14][R12.64+0x8], R19 ;  /* 0x000008130c007986 */ /* 0x0015e8000c10190e */
[----:B-1----:R2:W-:Y:S01]  /*1350*/  @P1 STG.E desc[UR14][R12.64+0xc], R15 ;  /* 0x00000c0f0c001986 */ /* 0x0025e2000c10190e */
[----:B------:R-:W-:Y:S01]  /*1360*/  IMAD.MOV.U32 R4, RZ, RZ, R5 ;  /* 0x000000ffff047224 */ /* 0x000fe200078e0005 */
[----:B------:R-:W-:Y:S01]  /*1370*/  MOV R5, R30 ;  /* 0x0000001e00057202 */ /* 0x000fe20000000f00 */
[----:B------:R-:W-:Y:S01]  /*1380*/  @P1 IMAD.MOV.U32 R4, RZ, RZ, R30 ;  /* 0x000000ffff041224 */ /* 0x000fe200078e001e */
[----:B------:R-:W-:-:S07]  /*1390*/  @P1 IADD3 R5, PT, PT, R31, 0x4, RZ ;  /* 0x000000041f051810 */ /* 0x000fce0007ffe0ff */
.L_x_38:
[----:B------:R-:W-:Y:S05]  /*13a0*/  BSYNC.RECONVERGENT B0 ;  /* 0x0000000000007941 */ /* 0x000fea0003800200 */
.L_x_37:
[----:B------:R-:W-:Y:S05]  /*13b0*/  @!P0 BRA `(.L_x_26) ;  /* 0x0000000400488947 */ /* 0x000fea0003800000 */
.L_x_39:
[----:B------:R-:W3:Y:S02]  /*13c0*/  LDC.64 R36, c[0x0][0x380] ;  /* 0x0000e000ff247b82 */ /* 0x000ee40000000a00 */
[----:B---3--:R-:W-:-:S05]  /*13d0*/  IMAD.WIDE R34, R4, 0x4, R36 ;  /* 0x0000000404227825 */ /* 0x008fca00078e0224 */
[----:B------:R-:W3:Y:S01]  /*13e0*/  LDG.E.CONSTANT R14, desc[UR14][R34.64+0x4] ;  /* 0x0000040e220e7981 */ /* 0x000ee2000c1e9900 */
[----:B------:R-:W-:-:S03]  /*13f0*/  IMAD.WIDE R36, R6, 0x4, R36 ;  /* 0x0000000406247825 */ /* 0x000fc600078e0224 */
[----:B------:R-:W4:Y:S04]  /*1400*/  LDG.E.CONSTANT R18, desc[UR14][R34.64+0x8] ;  /* 0x0000080e22127981 */ /* 0x000f28000c1e9900 */
[----:B------:R-:W5:Y:S04]  /*1410*/  LDG.E.CONSTANT R20, desc[UR14][R36.64] ;  /* 0x0000000e24147981 */ /* 0x000f68000c1e9900 */
[----:B------:R-:W4:Y:S04]  /*1420*/  LDG.E.CONSTANT R26, desc[UR14][R36.64+0x4] ;  /* 0x0000040e241a7981 */ /* 0x000f28000c1e9900 */
[----:B------:R-:W4:Y:S04]  /*1430*/  LDG.E.CONSTANT R30, desc[UR14][R34.64+0xc] ;  /* 0x00000c0e221e7981 */ /* 0x000f28000c1e9900 */
[----:B------:R-:W4:Y:S04]  /*1440*/  LDG.E.CONSTANT R7, desc[UR14][R36.64+0x8] ;  /* 0x0000080e24077981 */ /* 0x000f28000c1e9900 */
[----:B------:R2:W4:Y:S04]  /*1450*/  LDG.E.CONSTANT R33, desc[UR14][R34.64+0x10] ;  /* 0x0000100e22217981 */ /* 0x000528000c1e9900 */
[----:B------:R4:W4:Y:S01]  /*1460*/  LDG.E.CONSTANT R32, desc[UR14][R36.64+0xc] ;  /* 0x00000c0e24207981 */ /* 0x000922000c1e9900 */
[----:B------:R-:W-:-:S04]  /*1470*/  VIADD R31, R4, 0x1 ;  /* 0x00000001041f7836 */ /* 0x000fc80000000000 */
[----:B------:R-:W-:Y:S01]  /*1480*/  I2F.F64 R22, R31 ;  /* 0x0000001f00167312 */ /* 0x000fe20000201c00 */
[----:B01----:R-:W-:-:S07]  /*1490*/  IADD3 R24, PT, PT, R4, 0x2, RZ ;  /* 0x0000000204187810 */ /* 0x003fce0007ffe0ff */
[----:B--2---:R-:W-:Y:S08]  /*14a0*/  I2F.F64 R12, R6 ;  /* 0x00000006000c7312 */ /* 0x004ff00000201c00 */
[----:B------:R-:W-:Y:S01]  /*14b0*/  I2F.F64 R24, R24 ;  /* 0x0000001800187312 */ /* 0x000fe20000201c00 */
[C---:B------:R-:W-:Y:S02]  /*14c0*/  VIADD R34, R4.reuse, 0x3 ;  /* 0x0000000304227836 */ /* 0x040fe40000000000 */
[----:B------:R-:W-:-:S05]  /*14d0*/  VIADD R4, R4, 0x4 ;  /* 0x0000000404047836 */ /* 0x000fca0000000000 */
[----:B---3--:R-:W0:Y:S08]  /*14e0*/  F2F.F64.F32 R14, R14 ;  /* 0x0000000e000e7310 */ /* 0x008e300000201800 */
[----:B-----5:R-:W1:Y:S01]  /*14f0*/  F2F.F64.F32 R20, R20 ;  /* 0x0000001400147310 */ /* 0x020e620000201800 */
[----:B0-----:R-:W-:-:S07]  /*1500*/  DFMA R22, R14, R22, R28 ;  /* 0x000000160e16722b */ /* 0x001fce000000001c */
[----:B----4-:R-:W0:Y:S01]  /*1510*/  F2F.F64.F32 R18, R18 ;  /* 0x0000001200127310 */ /* 0x010e220000201800 */
[----:B------:R-:W-:Y:S01]  /*1520*/  VIADD R28, R6, 0x1 ;  /* 0x00000001061c7836 */ /* 0x000fe20000000000 */
[----:B-1----:R-:W-:-:S06]  /*1530*/  DFMA R12, R20, -R12, R22 ;  /* 0x8000000c140c722b */ /* 0x002fcc0000000016 */
[----:B------:R-:W-:Y:S01]  /*1540*/  F2F.F64.F32 R26, R26 ;  /* 0x0000001a001a7310 */ /* 0x000fe20000201800 */
[----:B------:R-:W-:-:S07]  /*1550*/  DADD R20, -R20, R14 ;  /* 0x0000000014147229 */ /* 0x000fce000000010e */
[----:B------:R-:W1:Y:S01]  /*1560*/  I2F.F64 R28, R28 ;  /* 0x0000001c001c7312 */ /* 0x000e620000201c00 */
[----:B0-----:R-:W-:Y:S02]  /*1570*/  DFMA R24, R18, R24, R12 ;  /* 0x000000181218722b */ /* 0x001fe4000000000c */
[----:B------:R-:W-:Y:S02]  /*1580*/  DADD R22, -R8, 2 ;  /* 0x4000000008167429 */ /* 0x000fe40000000100 */
[----:B------:R-:W-:Y:S01]  /*1590*/  DADD R16, R20, R16 ;  /* 0x0000000014107229 */ /* 0x000fe20000000010 */
[----:B------:R-:W-:Y:S02]  /*15a0*/  IADD3 R15, PT, PT, R6, 0x2, RZ ;  /* 0x00000002060f7810 */ /* 0x000fe40007ffe0ff */
[----:B------:R-:W-:Y:S01]  /*15b0*/  I2F.F64 R20, R34 ;  /* 0x0000002200147312 */ /* 0x000fe20000201c00 */
[----:B-1----:R-:W-:-:S07]  /*15c0*/  DFMA R24, -R28, R26, R24 ;  /* 0x0000001a1c18722b */ /* 0x002fce0000000118 */
[----:B------:R-:W0:Y:S01]  /*15d0*/  F2F.F64.F32 R30, R30 ;  /* 0x0000001e001e7310 */ /* 0x000e220000201800 */
[----:B------:R-:W-:-:S07]  /*15e0*/  DADD R28, -R28, R22 ;  /* 0x000000001c1c7229 */ /* 0x000fce0000000116 */
[----:B------:R-:W-:Y:S01]  /*15f0*/  I2F.F64 R14, R15 ;  /* 0x0000000f000e7312 */ /* 0x000fe20000201c00 */
[----:B------:R-:W-:-:S07]  /*1600*/  DFMA R28, R16, R28, R12 ;  /* 0x0000001c101c722b */ /* 0x000fce000000000c */
[----:B------:R-:W1:Y:S01]  /*1610*/  F2F.F64.F32 R12, R7 ;  /* 0x00000007000c7310 */ /* 0x000e620000201800 */
[----:B0-----:R-:W-:Y:S02]  /*1620*/  DFMA R34, R30, R20, R24 ;  /* 0x000000141e22722b */ /* 0x001fe40000000018 */
[----:B------:R-:W-:Y:S01]  /*1630*/  DADD R18, -R26, R18 ;  /* 0x000000001a127229 */ /* 0x000fe20000000112 */
[----:B------:R-:W-:-:S04]  /*1640*/  IADD3 R26, PT, PT, R6, 0x3, RZ ;  /* 0x00000003061a7810 */ /* 0x000fc80007ffe0ff */
[----:B------:R-:W-:Y:S03]  /*1650*/  I2F.F64 R20, R4 ;  /* 0x0000000400147312 */ /* 0x000fe60000201c00 */
[----:B------:R-:W-:Y:S02]  /*1660*/  DADD R16, R16, R18 ;  /* 0x0000000010107229 */ /* 0x000fe40000000012 */
[----:B-1----:R-:W-:-:S03]  /*1670*/  DFMA R34, -R14, R12, R34 ;  /* 0x0000000c0e22722b */ /* 0x002fc60000000122 */
[----:B------:R-:W-:Y:S01]  /*1680*/  I2F.F64 R26, R26 ;  /* 0x0000001a001a7312 */ /* 0x000fe20000201c00 */
[----:B------:R-:W-:Y:S02]  /*1690*/  DADD R36, -R12, R30 ;  /* 0x000000000c247229 */ /* 0x000fe4000000011e */
[----:B------:R-:W-:-:S05]  /*16a0*/  DADD R14, -R14, R22 ;  /* 0x000000000e0e7229 */ /* 0x000fca0000000116 */
[----:B------:R-:W0:Y:S01]  /*16b0*/  F2F.F64.F32 R12, R33 ;  /* 0x00000021000c7310 */ /* 0x000e220000201800 */
[----:B------:R-:W-:-:S07]  /*16c0*/  IADD3 R6, PT, PT, R6, 0x4, RZ ;  /* 0x0000000406067810 */ /* 0x000fce0007ffe0ff */
[----:B------:R-:W1:Y:S01]  /*16d0*/  F2F.F64.F32 R18, R32 ;  /* 0x0000002000127310 */ /* 0x000e620000201800 */
[----:B------:R-:W-:-:S07]  /*16e0*/  DFMA R24, R16, R14, R24 ;  /* 0x0000000e1018722b */ /* 0x000fce0000000018 */
[----:B------:R-:W2:Y:S01]  /*16f0*/  I2F.F64 R14, R6 ;  /* 0x00000006000e7312 */ /* 0x000ea20000201c00 */
[----:B------:R-:W-:Y:S02]  /*1700*/  DADD R16, R16, R36 ;  /* 0x0000000010107229 */ /* 0x000fe40000000024 */
[----:B0-----:R-:W-:Y:S02]  /*1710*/  DFMA R20, R12, R20, R34 ;  /* 0x000000140c14722b */ /* 0x001fe40000000022 */
[----:B------:R-:W-:Y:S02]  /*1720*/  DADD R30, -R26, R22 ;  /* 0x000000001a1e7229 */ /* 0x000fe40000000116 */
[----:B-1----:R-:W-:Y:S02]  /*1730*/  DADD R12, -R18, R12 ;  /* 0x00000000120c7229 */ /* 0x002fe4000000010c */
[----:B------:R-:W-:Y:S02]  /*1740*/  DMUL R36, R28, UR16 ;  /* 0x000000101c247c28 */ /* 0x000fe40008000000 */
[----:B------:R-:W-:-:S02]  /*1750*/  DFMA R28, -R26, R18, R20 ;  /* 0x000000121a1c722b */ /* 0x000fc40000000114 */
[----:B------:R-:W-:Y:S02]  /*1760*/  DFMA R30, R16, R30, R34 ;  /* 0x0000001e101e722b */ /* 0x000fe40000000022 */
[----:B--2---:R-:W-:Y:S02]  /*1770*/  DADD R14, -R14, R22 ;  /* 0x000000000e0e7229 */ /* 0x004fe40000000116 */
[----:B------:R-:W-:-:S08]  /*1780*/  DADD R16, R16, R12 ;  /* 0x0000000010107229 */ /* 0x000fd0000000000c */
[----:B------:R-:W-:Y:S02]  /*1790*/  DFMA R14, R16, R14, R28 ;  /* 0x0000000e100e722b */ /* 0x000fe4000000001c */
[----:B------:R-:W-:Y:S02]  /*17a0*/  DMUL R24, R24, UR16 ;  /* 0x0000001018187c28 */ /* 0x000fe40008000000 */
[----:B------:R-:W-:-:S04]  /*17b0*/  DMUL R30, R30, UR16 ;  /* 0x000000101e1e7c28 */ /* 0x000fc80008000000 */
[----:B------:R-:W-:Y:S01]  /*17c0*/  DMUL R14, R14, UR16 ;  /* 0x000000100e0e7c28 */ /* 0x000fe20008000000 */
[----:B------:R-:W0:Y:S01]  /*17d0*/  F2F.F32.F64 R36, R36 ;  /* 0x0000002400247310 */ /* 0x000e220000301000 */
[----:B------:R-:W-:-:S07]  /*17e0*/  IMAD R13, R0, UR18, R5 ;  /* 0x00000012000d7c24 */ /* 0x000fce000f8e0205 */
[----:B------:R-:W1:Y:S01]  /*17f0*/  F2F.F32.F64 R25, R24 ;  /* 0x0000001800197310 */ /* 0x000e620000301000 */
[----:B------:R-:W-:-:S07]  /*1800*/  IMAD.U32 R18, RZ, RZ, UR4 ;  /* 0x00000004ff127e24 */ /* 0x000fce000f8e00ff */
[----:B------:R-:W2:Y:S08]  /*1810*/  F2F.F32.F64 R31, R30 ;  /* 0x0000001e001f7310 */ /* 0x000eb00000301000 */
[----:B------:R-:W3:Y:S01]  /*1820*/  F2F.F32.F64 R15, R14 ;  /* 0x0000000e000f7310 */ /* 0x000ee20000301000 */
[----:B------:R-:W-:-:S04]  /*1830*/  IMAD.WIDE R12, R13, 0x4, R10 ;  /* 0x000000040d0c7825 */ /* 0x000fc800078e020a */
[----:B------:R-:W-:Y:S01]  /*1840*/  IMAD R7, R18, UR8, R3 ;  /* 0x0000000812077c24 */ /* 0x000fe2000f8e0203 */
[----:B------:R-:W-:Y:S01]  /*1850*/  MOV R18, 0x8 ;  /* 0x0000000800127802 */ /* 0x000fe20000000f00 */
[----:B0-----:R4:W-:Y:S01]  /*1860*/  STG.E desc[UR14][R12.64], R36 ;  /* 0x000000240c007986 */ /* 0x0019e2000c10190e */
[----:B------:R-:W-:Y:S02]  /*1870*/  VIADD R5, R5, 0x4 ;  /* 0x0000000405057836 */ /* 0x000fe40000000000 */
[----:B------:R-:W-:Y:S01]  /*1880*/  VIADDMNMX R18, R7, R18, UR18, PT ;  /* 0x0000001207127e46 */ /* 0x000fe2000b800112 */
[----:B-1----:R4:W-:Y:S04]  /*1890*/  STG.E desc[UR14][R12.64+0x4], R25 ;  /* 0x000004190c007986 */ /* 0x0029e8000c10190e */
[----:B--2---:R4:W-:Y:S04]  /*18a0*/  STG.E desc[UR14][R12.64+0x8], R31 ;  /* 0x0000081f0c007986 */ /* 0x0049e8000c10190e */
[----:B---3--:R4:W-:Y:S01]  /*18b0*/  STG.E desc[UR14][R12.64+0xc], R15 ;  /* 0x00000c0f0c007986 */ /* 0x0089e2000c10190e */
[----:B------:R-:W-:-:S13]  /*18c0*/  ISETP.GE.AND P0, PT, R5, R18, PT ;  /* 0x000000120500720c */ /* 0x000fda0003f06270 */
[----:B----4-:R-:W-:Y:S05]  /*18d0*/  @!P0 BRA `(.L_x_39) ;  /* 0xfffffff800b88947 */ /* 0x010fea000383ffff */
.L_x_26:
[----:B------:R-:W-:Y:S05]  /*18e0*/  BSYNC.RECONVERGENT B1 ;  /* 0x0000000000017941 */ /* 0x000fea0003800200 */
.L_x_25:
[----:B------:R-:W-:Y:S01]  /*18f0*/  UIADD3 UR4, UPT, UPT, UR4, 0x1, URZ ;  /* 0x0000000104047890 */ /* 0x000fe2000fffe0ff */
[----:B------:R-:W-:Y:S11]  /*1900*/  BRA.U !UP0, `(.L_x_40) ;  /* 0xffffffe908c87547 */ /* 0x000ff6000b83ffff */
[----:B------:R-:W-:Y:S05]  /*1910*/  EXIT ;  /* 0x000000000000794d */ /* 0x000fea0003800000 */
        .weak           $__internal_1_$__cuda_sm20_dblrcp_rn_slowpath_v3
        .type           $__internal_1_$__cuda_sm20_dblrcp_rn_slowpath_v3,@function
        .size           $__internal_1_$__cuda_sm20_dblrcp_rn_slowpath_v3,(.L_x_46 - $__internal_1_$__cuda_sm20_dblrcp_rn_slowpath_v3)
$__internal_1_$__cuda_sm20_dblrcp_rn_slowpath_v3:
[----:B------:R-:W-:-:S14]  /*1920*/  DSETP.GTU.AND P1, PT, |R4|, +INF , PT ;  /* 0x7ff000000400742a */ /* 0x000fdc0003f2c200 */
[----:B------:R-:W-:Y:S05]  /*1930*/  @P1 BRA `(.L_x_41) ;  /* 0x00000000007c1947 */ /* 0x000fea0003800000 */
[----:B------:R-:W-:-:S04]  /*1940*/  LOP3.LUT R3, R5, 0x7fffffff, RZ, 0xc0, !PT ;  /* 0x7fffffff05037812 */ /* 0x000fc800078ec0ff */
[----:B------:R-:W-:-:S04]  /*1950*/  IADD3 R6, PT, PT, R3, -0x1, RZ ;  /* 0xffffffff03067810 */ /* 0x000fc80007ffe0ff */
[----:B------:R-:W-:-:S13]  /*1960*/  ISETP.GE.U32.AND P1, PT, R6, 0x7fefffff, PT ;  /* 0x7fefffff0600780c */ /* 0x000fda0003f26070 */
[----:B------:R-:W-:Y:S01]  /*1970*/  @P1 LOP3.LUT R7, R5, 0x7ff00000, RZ, 0x3c, !PT ;  /* 0x7ff0000005071812 */ /* 0x000fe200078e3cff */
[----:B------:R-:W-:Y:S01]  /*1980*/  @P1 IMAD.MOV.U32 R6, RZ, RZ, RZ ;  /* 0x000000ffff061224 */ /* 0x000fe200078e00ff */
[----:B------:R-:W-:Y:S06]  /*1990*/  @P1 BRA `(.L_x_42) ;  /* 0x00000000006c1947 */ /* 0x000fec0003800000 */
[----:B------:R-:W-:-:S13]  /*19a0*/  ISETP.GE.U32.AND P1, PT, R3, 0x1000001, PT ;  /* 0x010000010300780c */ /* 0x000fda0003f26070 */
[----:B------:R-:W-:Y:S05]  /*19b0*/  @!P1 BRA `(.L_x_43) ;  /* 0x0000000000349947 */ /* 0x000fea0003800000 */
[----:B------:R-:W-:Y:S01]  /*19c0*/  IADD3 R7, PT, PT, R5, -0x3fe00000, RZ ;  /* 0xc020000005077810 */ /* 0x000fe20007ffe0ff */
[----:B------:R-:W-:-:S03]  /*19d0*/  IMAD.MOV.U32 R6, RZ, RZ, R4 ;  /* 0x000000ffff067224 */ /* 0x000fc600078e0004 */
[----:B------:R-:W0:Y:S03]  /*19e0*/  MUFU.RCP64H R9, R7 ;  /* 0x0000000700097308 */ /* 0x000e260000001800 */
        /* <DEDUP_REMOVED lines=10> */
.L_x_43:
[----:B------:R-:W-:Y:S01]  /*1a90*/  DMUL R4, R4, 8.11296384146066816958e+31 ;  /* 0x4690000004047828 */ /* 0x000fe20000000000 */
[----:B------:R-:W-:-:S05]  /*1aa0*/  MOV R6, R8 ;  /* 0x0000000800067202 */ /* 0x000fca0000000f00 */
        /* <DEDUP_REMOVED lines=8> */
.L_x_41:
[----:B------:R-:W-:Y:S01]  /*1b30*/  LOP3.LUT R7, R5, 0x80000, RZ, 0xfc, !PT ;  /* 0x0008000005077812 */ /* 0x000fe200078efcff */
[----:B------:R-:W-:-:S07]  /*1b40*/  IMAD.MOV.U32 R6, RZ, RZ, R4 ;  /* 0x000000ffff067224 */ /* 0x000fce00078e0004 */
.L_x_42:
[----:B------:R-:W-:-:S04]  /*1b50*/  MOV R3, 0x0 ;  /* 0x0000000000037802 */ /* 0x000fc80000000f00 */
[----:B------:R-:W-:Y:S05]  /*1b60*/  RET.REL.NODEC R2 `(epma_batch_f32) ;  /* 0xffffffe402247950 */ /* 0x000fea0003c3ffff */
.L_x_44:
        /* <DEDUP_REMOVED lines=9> */
.L_x_46:


//--------------------- .nv.shared.reserved.0     --------------------------
	.section	.nv.shared.reserved.0,"aw",@nobits
	.weak		__nv_reservedSMEM_offset_0_alias
	.size		__nv_reservedSMEM_offset_0_alias, 0, 64
	.other		__nv_reservedSMEM_offset_0_alias,@"STO_CUDA_RESERVED_SHARED STV_DEFAULT"
__nv_reservedSMEM_offset_0_alias:
	.zero		0
	.zero		64


//--------------------- .nv.constant0.epma_many_series_one_param_time_major_f32 --------------------------
	.section	.nv.constant0.epma_many_series_one_param_time_major_f32,"a",@progbits
	.sectionflags	@""
	.align	4
.nv.constant0.epma_many_series_one_param_time_major_f32:
	.zero		936


//--------------------- .nv.constant0.epma_batch_f32 --------------------------
	.section	.nv.constant0.epma_batch_f32,"a",@progbits
	.sectionflags	@""
	.align	4
.nv.constant0.epma_batch_f32:
	.zero		944


//--------------------- SYMBOLS --------------------------

	.type		.nv.reservedSmem.offset0,@object
	.size		.nv.reservedSmem.offset0,0x4
